//
// Generated by NVIDIA NVVM Compiler
//
// Compiler Build ID: CL-36424714
// Cuda compilation tools, release 13.0, V13.0.88
// Based on NVVM 20.0.0
//

.version 9.0
.target sm_100
.address_size 64

	// .globl	_Z17curandSetupKernelP17curandStateXORWOWii
.global .align 4 .b8 precalc_xorwow_matrix[102400];
.global .align 4 .b8 precalc_xorwow_offset_matrix[102400];
.global .align 4 .b8 mrg32k3aM1[2304];
.global .align 4 .b8 mrg32k3aM2[2304];
.global .align 4 .b8 mrg32k3aM1SubSeq[2016];
.global .align 4 .b8 mrg32k3aM2SubSeq[2016];
.global .align 4 .b8 mrg32k3aM1Seq[2304];
.global .align 4 .b8 mrg32k3aM2Seq[2304];
.const .align 8 .b8 __cr_lgamma_table[72];
.extern .shared .align 16 .b8 buffer[];

.visible .entry _Z17curandSetupKernelP17curandStateXORWOWii(
	.param .u64 .ptr .align 1 _Z17curandSetupKernelP17curandStateXORWOWii_param_0,
	.param .u32 _Z17curandSetupKernelP17curandStateXORWOWii_param_1,
	.param .u32 _Z17curandSetupKernelP17curandStateXORWOWii_param_2
)
{
	.reg .pred 	%p<26>;
	.reg .b32 	%r<412>;
	.reg .b64 	%rd<18>;

	ld.param.u64 	%rd8, [_Z17curandSetupKernelP17curandStateXORWOWii_param_0];
	ld.param.u32 	%r184, [_Z17curandSetupKernelP17curandStateXORWOWii_param_1];
	ld.param.u32 	%r183, [_Z17curandSetupKernelP17curandStateXORWOWii_param_2];
	mov.u32 	%r185, %tid.x;
	mov.u32 	%r186, %ntid.x;
	mov.u32 	%r187, %ctaid.x;
	mad.lo.s32 	%r1, %r186, %r187, %r185;
	setp.ge.s32 	%p1, %r1, %r184;
	@%p1 bra 	$L__BB0_44;
	cvta.to.global.u64 	%rd9, %rd8;
	cvt.s64.s32 	%rd17, %r1;
	mul.wide.s32 	%rd10, %r1, 48;
	add.s64 	%rd2, %rd9, %rd10;
	xor.b32  	%r188, %r183, -1429050551;
	mul.lo.s32 	%r189, %r188, 1099087573;
	setp.gt.s32 	%p2, %r183, -1;
	selp.b32 	%r190, -644748465, -1947113066, %p2;
	add.s32 	%r191, %r190, %r189;
	add.s32 	%r192, %r191, 6615241;
	add.s32 	%r193, %r189, 123456789;
	st.global.v2.u32 	[%rd2], {%r192, %r193};
	xor.b32  	%r194, %r189, 362436069;
	add.s32 	%r195, %r190, 521288629;
	st.global.v2.u32 	[%rd2+8], {%r194, %r195};
	xor.b32  	%r196, %r190, 88675123;
	add.s32 	%r197, %r189, 5783321;
	st.global.v2.u32 	[%rd2+16], {%r196, %r197};
	setp.eq.s32 	%p3, %r1, 0;
	@%p3 bra 	$L__BB0_43;
	mov.b32 	%r318, 0;
	mov.u64 	%rd12, precalc_xorwow_matrix;
$L__BB0_3:
	and.b64  	%rd4, %rd17, 3;
	setp.eq.s64 	%p4, %rd4, 0;
	@%p4 bra 	$L__BB0_42;
	mul.wide.u32 	%rd11, %r318, 3200;
	add.s64 	%rd5, %rd12, %rd11;
	cvt.u32.u64 	%r3, %rd4;
	mov.b32 	%r319, 0;
$L__BB0_5:
	mov.b32 	%r332, 0;
	mov.u32 	%r333, %r332;
	mov.u32 	%r334, %r332;
	mov.u32 	%r335, %r332;
	mov.u32 	%r336, %r332;
	mov.u32 	%r325, %r332;
$L__BB0_6:
	mul.wide.u32 	%rd13, %r325, 4;
	add.s64 	%rd14, %rd2, %rd13;
	ld.global.u32 	%r11, [%rd14+4];
	shl.b32 	%r12, %r325, 5;
	mov.b32 	%r331, 0;
$L__BB0_7:
	.pragma "nounroll";
	shr.u32 	%r202, %r11, %r331;
	and.b32  	%r203, %r202, 1;
	setp.eq.b32 	%p5, %r203, 1;
	not.pred 	%p6, %p5;
	add.s32 	%r204, %r12, %r331;
	mul.lo.s32 	%r205, %r204, 5;
	mul.wide.u32 	%rd15, %r205, 4;
	add.s64 	%rd6, %rd5, %rd15;
	@%p6 bra 	$L__BB0_9;
	ld.global.u32 	%r206, [%rd6];
	xor.b32  	%r336, %r336, %r206;
	ld.global.u32 	%r207, [%rd6+4];
	xor.b32  	%r335, %r335, %r207;
	ld.global.u32 	%r208, [%rd6+8];
	xor.b32  	%r334, %r334, %r208;
	ld.global.u32 	%r209, [%rd6+12];
	xor.b32  	%r333, %r333, %r209;
	ld.global.u32 	%r210, [%rd6+16];
	xor.b32  	%r332, %r332, %r210;
$L__BB0_9:
	and.b32  	%r212, %r202, 2;
	setp.eq.s32 	%p7, %r212, 0;
	@%p7 bra 	$L__BB0_11;
	ld.global.u32 	%r213, [%rd6+20];
	xor.b32  	%r336, %r336, %r213;
	ld.global.u32 	%r214, [%rd6+24];
	xor.b32  	%r335, %r335, %r214;
	ld.global.u32 	%r215, [%rd6+28];
	xor.b32  	%r334, %r334, %r215;
	ld.global.u32 	%r216, [%rd6+32];
	xor.b32  	%r333, %r333, %r216;
	ld.global.u32 	%r217, [%rd6+36];
	xor.b32  	%r332, %r332, %r217;
$L__BB0_11:
	and.b32  	%r219, %r202, 4;
	setp.eq.s32 	%p8, %r219, 0;
	@%p8 bra 	$L__BB0_13;
	ld.global.u32 	%r220, [%rd6+40];
	xor.b32  	%r336, %r336, %r220;
	ld.global.u32 	%r221, [%rd6+44];
	xor.b32  	%r335, %r335, %r221;
	ld.global.u32 	%r222, [%rd6+48];
	xor.b32  	%r334, %r334, %r222;
	ld.global.u32 	%r223, [%rd6+52];
	xor.b32  	%r333, %r333, %r223;
	ld.global.u32 	%r224, [%rd6+56];
	xor.b32  	%r332, %r332, %r224;
$L__BB0_13:
	and.b32  	%r226, %r202, 8;
	setp.eq.s32 	%p9, %r226, 0;
	@%p9 bra 	$L__BB0_15;
	ld.global.u32 	%r227, [%rd6+60];
	xor.b32  	%r336, %r336, %r227;
	ld.global.u32 	%r228, [%rd6+64];
	xor.b32  	%r335, %r335, %r228;
	ld.global.u32 	%r229, [%rd6+68];
	xor.b32  	%r334, %r334, %r229;
	ld.global.u32 	%r230, [%rd6+72];
	xor.b32  	%r333, %r333, %r230;
	ld.global.u32 	%r231, [%rd6+76];
	xor.b32  	%r332, %r332, %r231;
$L__BB0_15:
	and.b32  	%r233, %r202, 16;
	setp.eq.s32 	%p10, %r233, 0;
	@%p10 bra 	$L__BB0_17;
	ld.global.u32 	%r234, [%rd6+80];
	xor.b32  	%r336, %r336, %r234;
	ld.global.u32 	%r235, [%rd6+84];
	xor.b32  	%r335, %r335, %r235;
	ld.global.u32 	%r236, [%rd6+88];
	xor.b32  	%r334, %r334, %r236;
	ld.global.u32 	%r237, [%rd6+92];
	xor.b32  	%r333, %r333, %r237;
	ld.global.u32 	%r238, [%rd6+96];
	xor.b32  	%r332, %r332, %r238;
$L__BB0_17:
	and.b32  	%r240, %r202, 32;
	setp.eq.s32 	%p11, %r240, 0;
	@%p11 bra 	$L__BB0_19;
	ld.global.u32 	%r241, [%rd6+100];
	xor.b32  	%r336, %r336, %r241;
	ld.global.u32 	%r242, [%rd6+104];
	xor.b32  	%r335, %r335, %r242;
	ld.global.u32 	%r243, [%rd6+108];
	xor.b32  	%r334, %r334, %r243;
	ld.global.u32 	%r244, [%rd6+112];
	xor.b32  	%r333, %r333, %r244;
	ld.global.u32 	%r245, [%rd6+116];
	xor.b32  	%r332, %r332, %r245;
$L__BB0_19:
	and.b32  	%r247, %r202, 64;
	setp.eq.s32 	%p12, %r247, 0;
	@%p12 bra 	$L__BB0_21;
	ld.global.u32 	%r248, [%rd6+120];
	xor.b32  	%r336, %r336, %r248;
	ld.global.u32 	%r249, [%rd6+124];
	xor.b32  	%r335, %r335, %r249;
	ld.global.u32 	%r250, [%rd6+128];
	xor.b32  	%r334, %r334, %r250;
	ld.global.u32 	%r251, [%rd6+132];
	xor.b32  	%r333, %r333, %r251;
	ld.global.u32 	%r252, [%rd6+136];
	xor.b32  	%r332, %r332, %r252;
$L__BB0_21:
	and.b32  	%r254, %r202, 128;
	setp.eq.s32 	%p13, %r254, 0;
	@%p13 bra 	$L__BB0_23;
	ld.global.u32 	%r255, [%rd6+140];
	xor.b32  	%r336, %r336, %r255;
	ld.global.u32 	%r256, [%rd6+144];
	xor.b32  	%r335, %r335, %r256;
	ld.global.u32 	%r257, [%rd6+148];
	xor.b32  	%r334, %r334, %r257;
	ld.global.u32 	%r258, [%rd6+152];
	xor.b32  	%r333, %r333, %r258;
	ld.global.u32 	%r259, [%rd6+156];
	xor.b32  	%r332, %r332, %r259;
$L__BB0_23:
	and.b32  	%r261, %r202, 256;
	setp.eq.s32 	%p14, %r261, 0;
	@%p14 bra 	$L__BB0_25;
	ld.global.u32 	%r262, [%rd6+160];
	xor.b32  	%r336, %r336, %r262;
	ld.global.u32 	%r263, [%rd6+164];
	xor.b32  	%r335, %r335, %r263;
	ld.global.u32 	%r264, [%rd6+168];
	xor.b32  	%r334, %r334, %r264;
	ld.global.u32 	%r265, [%rd6+172];
	xor.b32  	%r333, %r333, %r265;
	ld.global.u32 	%r266, [%rd6+176];
	xor.b32  	%r332, %r332, %r266;
$L__BB0_25:
	and.b32  	%r268, %r202, 512;
	setp.eq.s32 	%p15, %r268, 0;
	@%p15 bra 	$L__BB0_27;
	ld.global.u32 	%r269, [%rd6+180];
	xor.b32  	%r336, %r336, %r269;
	ld.global.u32 	%r270, [%rd6+184];
	xor.b32  	%r335, %r335, %r270;
	ld.global.u32 	%r271, [%rd6+188];
	xor.b32  	%r334, %r334, %r271;
	ld.global.u32 	%r272, [%rd6+192];
	xor.b32  	%r333, %r333, %r272;
	ld.global.u32 	%r273, [%rd6+196];
	xor.b32  	%r332, %r332, %r273;
$L__BB0_27:
	and.b32  	%r275, %r202, 1024;
	setp.eq.s32 	%p16, %r275, 0;
	@%p16 bra 	$L__BB0_29;
	ld.global.u32 	%r276, [%rd6+200];
	xor.b32  	%r336, %r336, %r276;
	ld.global.u32 	%r277, [%rd6+204];
	xor.b32  	%r335, %r335, %r277;
	ld.global.u32 	%r278, [%rd6+208];
	xor.b32  	%r334, %r334, %r278;
	ld.global.u32 	%r279, [%rd6+212];
	xor.b32  	%r333, %r333, %r279;
	ld.global.u32 	%r280, [%rd6+216];
	xor.b32  	%r332, %r332, %r280;
$L__BB0_29:
	and.b32  	%r282, %r202, 2048;
	setp.eq.s32 	%p17, %r282, 0;
	@%p17 bra 	$L__BB0_31;
	ld.global.u32 	%r283, [%rd6+220];
	xor.b32  	%r336, %r336, %r283;
	ld.global.u32 	%r284, [%rd6+224];
	xor.b32  	%r335, %r335, %r284;
	ld.global.u32 	%r285, [%rd6+228];
	xor.b32  	%r334, %r334, %r285;
	ld.global.u32 	%r286, [%rd6+232];
	xor.b32  	%r333, %r333, %r286;
	ld.global.u32 	%r287, [%rd6+236];
	xor.b32  	%r332, %r332, %r287;
$L__BB0_31:
	and.b32  	%r289, %r202, 4096;
	setp.eq.s32 	%p18, %r289, 0;
	@%p18 bra 	$L__BB0_33;
	ld.global.u32 	%r290, [%rd6+240];
	xor.b32  	%r336, %r336, %r290;
	ld.global.u32 	%r291, [%rd6+244];
	xor.b32  	%r335, %r335, %r291;
	ld.global.u32 	%r292, [%rd6+248];
	xor.b32  	%r334, %r334, %r292;
	ld.global.u32 	%r293, [%rd6+252];
	xor.b32  	%r333, %r333, %r293;
	ld.global.u32 	%r294, [%rd6+256];
	xor.b32  	%r332, %r332, %r294;
$L__BB0_33:
	and.b32  	%r296, %r202, 8192;
	setp.eq.s32 	%p19, %r296, 0;
	@%p19 bra 	$L__BB0_35;
	ld.global.u32 	%r297, [%rd6+260];
	xor.b32  	%r336, %r336, %r297;
	ld.global.u32 	%r298, [%rd6+264];
	xor.b32  	%r335, %r335, %r298;
	ld.global.u32 	%r299, [%rd6+268];
	xor.b32  	%r334, %r334, %r299;
	ld.global.u32 	%r300, [%rd6+272];
	xor.b32  	%r333, %r333, %r300;
	ld.global.u32 	%r301, [%rd6+276];
	xor.b32  	%r332, %r332, %r301;
$L__BB0_35:
	and.b32  	%r303, %r202, 16384;
	setp.eq.s32 	%p20, %r303, 0;
	@%p20 bra 	$L__BB0_37;
	ld.global.u32 	%r304, [%rd6+280];
	xor.b32  	%r336, %r336, %r304;
	ld.global.u32 	%r305, [%rd6+284];
	xor.b32  	%r335, %r335, %r305;
	ld.global.u32 	%r306, [%rd6+288];
	xor.b32  	%r334, %r334, %r306;
	ld.global.u32 	%r307, [%rd6+292];
	xor.b32  	%r333, %r333, %r307;
	ld.global.u32 	%r308, [%rd6+296];
	xor.b32  	%r332, %r332, %r308;
$L__BB0_37:
	and.b32  	%r310, %r202, 32768;
	setp.eq.s32 	%p21, %r310, 0;
	@%p21 bra 	$L__BB0_39;
	ld.global.u32 	%r311, [%rd6+300];
	xor.b32  	%r336, %r336, %r311;
	ld.global.u32 	%r312, [%rd6+304];
	xor.b32  	%r335, %r335, %r312;
	ld.global.u32 	%r313, [%rd6+308];
	xor.b32  	%r334, %r334, %r313;
	ld.global.u32 	%r314, [%rd6+312];
	xor.b32  	%r333, %r333, %r314;
	ld.global.u32 	%r315, [%rd6+316];
	xor.b32  	%r332, %r332, %r315;
$L__BB0_39:
	add.s32 	%r331, %r331, 16;
	setp.ne.s32 	%p22, %r331, 32;
	@%p22 bra 	$L__BB0_7;
	mad.lo.s32 	%r316, %r325, -31, %r12;
	add.s32 	%r325, %r316, 1;
	setp.ne.s32 	%p23, %r325, 5;
	@%p23 bra 	$L__BB0_6;
	st.global.u32 	[%rd2+4], %r336;
	st.global.u32 	[%rd2+8], %r335;
	st.global.u32 	[%rd2+12], %r334;
	st.global.u32 	[%rd2+16], %r333;
	st.global.u32 	[%rd2+20], %r332;
	add.s32 	%r319, %r319, 1;
	setp.lt.u32 	%p24, %r319, %r3;
	@%p24 bra 	$L__BB0_5;
$L__BB0_42:
	shr.u64 	%rd7, %rd17, 2;
	add.s32 	%r318, %r318, 1;
	setp.gt.u64 	%p25, %rd17, 3;
	mov.u64 	%rd17, %rd7;
	@%p25 bra 	$L__BB0_3;
$L__BB0_43:
	mov.b32 	%r317, 0;
	st.global.v2.u32 	[%rd2+24], {%r317, %r317};
	st.global.u32 	[%rd2+32], %r317;
	mov.b64 	%rd16, 0;
	st.global.u64 	[%rd2+40], %rd16;
$L__BB0_44:
	ret;

}
	// .globl	_Z17propagationKernelI6__halfEvP17curandStateXORWOWPT_S4_S4_S4_i
.visible .entry _Z17propagationKernelI6__halfEvP17curandStateXORWOWPT_S4_S4_S4_i(
	.param .u64 .ptr .align 1 _Z17propagationKernelI6__halfEvP17curandStateXORWOWPT_S4_S4_S4_i_param_0,
	.param .u64 .ptr .align 1 _Z17propagationKernelI6__halfEvP17curandStateXORWOWPT_S4_S4_S4_i_param_1,
	.param .u64 .ptr .align 1 _Z17propagationKernelI6__halfEvP17curandStateXORWOWPT_S4_S4_S4_i_param_2,
	.param .u64 .ptr .align 1 _Z17propagationKernelI6__halfEvP17curandStateXORWOWPT_S4_S4_S4_i_param_3,
	.param .u64 .ptr .align 1 _Z17propagationKernelI6__halfEvP17curandStateXORWOWPT_S4_S4_S4_i_param_4,
	.param .u32 _Z17propagationKernelI6__halfEvP17curandStateXORWOWPT_S4_S4_S4_i_param_5
)
{
	.reg .pred 	%p<10>;
	.reg .b16 	%rs<29>;
	.reg .b32 	%r<101>;
	.reg .b32 	%f<76>;
	.reg .b64 	%rd<20>;
	.reg .b64 	%fd<5>;

	ld.param.u64 	%rd6, [_Z17propagationKernelI6__halfEvP17curandStateXORWOWPT_S4_S4_S4_i_param_0];
	ld.param.u64 	%rd2, [_Z17propagationKernelI6__halfEvP17curandStateXORWOWPT_S4_S4_S4_i_param_1];
	ld.param.u64 	%rd3, [_Z17propagationKernelI6__halfEvP17curandStateXORWOWPT_S4_S4_S4_i_param_2];
	ld.param.u64 	%rd4, [_Z17propagationKernelI6__halfEvP17curandStateXORWOWPT_S4_S4_S4_i_param_3];
	ld.param.u64 	%rd5, [_Z17propagationKernelI6__halfEvP17curandStateXORWOWPT_S4_S4_S4_i_param_4];
	ld.param.u32 	%r37, [_Z17propagationKernelI6__halfEvP17curandStateXORWOWPT_S4_S4_S4_i_param_5];
	cvta.to.global.u64 	%rd7, %rd6;
	mov.u32 	%r38, %ntid.x;
	mov.u32 	%r39, %ctaid.x;
	mov.u32 	%r40, %tid.x;
	mad.lo.s32 	%r1, %r38, %r39, %r40;
	mul.wide.s32 	%rd8, %r1, 48;
	add.s64 	%rd1, %rd7, %rd8;
	ld.global.v2.u32 	{%r87, %r88}, [%rd1];
	ld.global.v2.u32 	{%r89, %r90}, [%rd1+8];
	ld.global.v2.u32 	{%r91, %r92}, [%rd1+16];
	ld.global.v2.u32 	{%r100, %r9}, [%rd1+24];
	ld.global.f32 	%f73, [%rd1+32];
	ld.global.f64 	%fd1, [%rd1+40];
	mov.f64 	%fd2, 0d4014000000000000;
	// begin inline asm
	{  cvt.rn.f16.f64 %rs6, %fd2;}

	// end inline asm
	mov.f64 	%fd3, 0d4000000000000000;
	// begin inline asm
	{  cvt.rn.f16.f64 %rs7, %fd3;}

	// end inline asm
	mov.f64 	%fd4, 0d3FF0000000000000;
	// begin inline asm
	{  cvt.rn.f16.f64 %rs8, %fd4;}

	// end inline asm
	setp.ge.s32 	%p1, %r1, %r37;
	@%p1 bra 	$L__BB1_6;
	cvta.to.global.u64 	%rd9, %rd4;
	mul.wide.s32 	%rd10, %r1, 2;
	add.s64 	%rd11, %rd9, %rd10;
	ld.global.u16 	%rs10, [%rd11];
	// begin inline asm
	{add.f16 %rs9,%rs10,%rs8;
}
	// end inline asm
	setp.eq.s32 	%p2, %r100, 1;
	mov.f32 	%f72, %f73;
	@%p2 bra 	$L__BB1_3;
	shr.u32 	%r41, %r88, 2;
	xor.b32  	%r42, %r41, %r88;
	shl.b32 	%r43, %r92, 4;
	shl.b32 	%r44, %r42, 1;
	xor.b32  	%r45, %r43, %r44;
	xor.b32  	%r46, %r45, %r92;
	xor.b32  	%r11, %r46, %r42;
	add.s32 	%r47, %r87, %r11;
	add.s32 	%r48, %r47, 362437;
	shr.u32 	%r49, %r89, 2;
	xor.b32  	%r50, %r49, %r89;
	shl.b32 	%r51, %r11, 4;
	shl.b32 	%r52, %r50, 1;
	xor.b32  	%r53, %r52, %r51;
	xor.b32  	%r54, %r53, %r50;
	xor.b32  	%r12, %r54, %r11;
	add.s32 	%r87, %r87, 724874;
	add.s32 	%r55, %r12, %r87;
	cvt.rn.f32.u32 	%f11, %r48;
	fma.rn.f32 	%f12, %f11, 0f2F800000, 0f2F000000;
	cvt.rn.f32.u32 	%f13, %r55;
	fma.rn.f32 	%f14, %f13, 0f30C90FDB, 0f30490FDB;
	setp.lt.f32 	%p3, %f12, 0f00800000;
	mul.f32 	%f15, %f12, 0f4B000000;
	selp.f32 	%f16, %f15, %f12, %p3;
	selp.f32 	%f17, 0fC1B80000, 0f00000000, %p3;
	mov.b32 	%r56, %f16;
	add.s32 	%r57, %r56, -1059760811;
	and.b32  	%r58, %r57, -8388608;
	sub.s32 	%r59, %r56, %r58;
	mov.b32 	%f18, %r59;
	cvt.rn.f32.s32 	%f19, %r58;
	fma.rn.f32 	%f20, %f19, 0f34000000, %f17;
	add.f32 	%f21, %f18, 0fBF800000;
	fma.rn.f32 	%f22, %f21, 0fBE055027, 0f3E1039F6;
	fma.rn.f32 	%f23, %f22, %f21, 0fBDF8CDCC;
	fma.rn.f32 	%f24, %f23, %f21, 0f3E0F2955;
	fma.rn.f32 	%f25, %f24, %f21, 0fBE2AD8B9;
	fma.rn.f32 	%f26, %f25, %f21, 0f3E4CED0B;
	fma.rn.f32 	%f27, %f26, %f21, 0fBE7FFF22;
	fma.rn.f32 	%f28, %f27, %f21, 0f3EAAAA78;
	fma.rn.f32 	%f29, %f28, %f21, 0fBF000000;
	mul.f32 	%f30, %f21, %f29;
	fma.rn.f32 	%f31, %f30, %f21, %f21;
	fma.rn.f32 	%f32, %f20, 0f3F317218, %f31;
	setp.gt.u32 	%p4, %r56, 2139095039;
	fma.rn.f32 	%f33, %f16, 0f7F800000, 0f7F800000;
	selp.f32 	%f34, %f33, %f32, %p4;
	setp.eq.f32 	%p5, %f16, 0f00000000;
	mul.f32 	%f35, %f34, 0fC0000000;
	selp.f32 	%f36, 0f7F800000, %f35, %p5;
	sqrt.rn.f32 	%f37, %f36;
	sin.approx.f32 	%f38, %f14;
	cos.approx.f32 	%f39, %f14;
	mul.f32 	%f72, %f37, %f38;
	mul.f32 	%f73, %f37, %f39;
	mov.u32 	%r88, %r90;
	mov.u32 	%r89, %r91;
	mov.u32 	%r90, %r92;
	mov.u32 	%r91, %r11;
	mov.u32 	%r92, %r12;
$L__BB1_3:
	setp.ne.s32 	%p6, %r100, 1;
	// begin inline asm
	{  cvt.rn.f16.f32 %rs12, %f72;}

	// end inline asm
	// begin inline asm
	{mul.f16 %rs13,%rs6,%rs12;
}
	// end inline asm
	// begin inline asm
	{add.f16 %rs16,%rs9,%rs13;
}
	// end inline asm
	cvta.to.global.u64 	%rd12, %rd2;
	add.s64 	%rd14, %rd12, %rd10;
	st.global.u16 	[%rd14], %rs16;
	cvta.to.global.u64 	%rd15, %rd5;
	add.s64 	%rd16, %rd15, %rd10;
	ld.global.u16 	%rs20, [%rd16];
	// begin inline asm
	{sub.f16 %rs19,%rs20,%rs7;
}
	// end inline asm
	mov.b32 	%r100, 0;
	mov.f32 	%f74, %f73;
	@%p6 bra 	$L__BB1_5;
	shr.u32 	%r62, %r88, 2;
	xor.b32  	%r63, %r62, %r88;
	shl.b32 	%r64, %r92, 4;
	shl.b32 	%r65, %r63, 1;
	xor.b32  	%r66, %r65, %r64;
	xor.b32  	%r67, %r66, %r63;
	xor.b32  	%r20, %r67, %r92;
	add.s32 	%r68, %r87, %r20;
	add.s32 	%r69, %r68, 362437;
	shr.u32 	%r70, %r89, 2;
	xor.b32  	%r71, %r70, %r89;
	shl.b32 	%r72, %r20, 4;
	shl.b32 	%r73, %r71, 1;
	xor.b32  	%r74, %r73, %r72;
	xor.b32  	%r75, %r74, %r71;
	xor.b32  	%r21, %r75, %r20;
	add.s32 	%r87, %r87, 724874;
	add.s32 	%r76, %r21, %r87;
	cvt.rn.f32.u32 	%f41, %r69;
	fma.rn.f32 	%f42, %f41, 0f2F800000, 0f2F000000;
	cvt.rn.f32.u32 	%f43, %r76;
	fma.rn.f32 	%f44, %f43, 0f30C90FDB, 0f30490FDB;
	setp.lt.f32 	%p7, %f42, 0f00800000;
	mul.f32 	%f45, %f42, 0f4B000000;
	selp.f32 	%f46, %f45, %f42, %p7;
	selp.f32 	%f47, 0fC1B80000, 0f00000000, %p7;
	mov.b32 	%r77, %f46;
	add.s32 	%r78, %r77, -1059760811;
	and.b32  	%r79, %r78, -8388608;
	sub.s32 	%r80, %r77, %r79;
	mov.b32 	%f48, %r80;
	cvt.rn.f32.s32 	%f49, %r79;
	fma.rn.f32 	%f50, %f49, 0f34000000, %f47;
	add.f32 	%f51, %f48, 0fBF800000;
	fma.rn.f32 	%f52, %f51, 0fBE055027, 0f3E1039F6;
	fma.rn.f32 	%f53, %f52, %f51, 0fBDF8CDCC;
	fma.rn.f32 	%f54, %f53, %f51, 0f3E0F2955;
	fma.rn.f32 	%f55, %f54, %f51, 0fBE2AD8B9;
	fma.rn.f32 	%f56, %f55, %f51, 0f3E4CED0B;
	fma.rn.f32 	%f57, %f56, %f51, 0fBE7FFF22;
	fma.rn.f32 	%f58, %f57, %f51, 0f3EAAAA78;
	fma.rn.f32 	%f59, %f58, %f51, 0fBF000000;
	mul.f32 	%f60, %f51, %f59;
	fma.rn.f32 	%f61, %f60, %f51, %f51;
	fma.rn.f32 	%f62, %f50, 0f3F317218, %f61;
	setp.gt.u32 	%p8, %r77, 2139095039;
	fma.rn.f32 	%f63, %f46, 0f7F800000, 0f7F800000;
	selp.f32 	%f64, %f63, %f62, %p8;
	setp.eq.f32 	%p9, %f46, 0f00000000;
	mul.f32 	%f65, %f64, 0fC0000000;
	selp.f32 	%f66, 0f7F800000, %f65, %p9;
	sqrt.rn.f32 	%f67, %f66;
	sin.approx.f32 	%f68, %f44;
	cos.approx.f32 	%f69, %f44;
	mul.f32 	%f74, %f67, %f68;
	mul.f32 	%f73, %f67, %f69;
	mov.b32 	%r100, 1;
	mov.u32 	%r88, %r90;
	mov.u32 	%r89, %r91;
	mov.u32 	%r90, %r92;
	mov.u32 	%r91, %r20;
	mov.u32 	%r92, %r21;
$L__BB1_5:
	// begin inline asm
	{  cvt.rn.f16.f32 %rs22, %f74;}

	// end inline asm
	// begin inline asm
	{mul.f16 %rs23,%rs7,%rs22;
}
	// end inline asm
	// begin inline asm
	{add.f16 %rs26,%rs19,%rs23;
}
	// end inline asm
	cvta.to.global.u64 	%rd17, %rd3;
	add.s64 	%rd19, %rd17, %rd10;
	st.global.u16 	[%rd19], %rs26;
$L__BB1_6:
	st.global.v2.u32 	[%rd1], {%r87, %r88};
	st.global.v2.u32 	[%rd1+8], {%r89, %r90};
	st.global.v2.u32 	[%rd1+16], {%r91, %r92};
	st.global.v2.u32 	[%rd1+24], {%r100, %r9};
	st.global.f32 	[%rd1+32], %f73;
	st.global.f64 	[%rd1+40], %fd1;
	ret;

}
	// .globl	_Z16likelihoodKernelI6__halfEvPT_S2_iPiiS2_Phiiii
.visible .entry _Z16likelihoodKernelI6__halfEvPT_S2_iPiiS2_Phiiii(
	.param .u64 .ptr .align 1 _Z16likelihoodKernelI6__halfEvPT_S2_iPiiS2_Phiiii_param_0,
	.param .u64 .ptr .align 1 _Z16likelihoodKernelI6__halfEvPT_S2_iPiiS2_Phiiii_param_1,
	.param .u32 _Z16likelihoodKernelI6__halfEvPT_S2_iPiiS2_Phiiii_param_2,
	.param .u64 .ptr .align 1 _Z16likelihoodKernelI6__halfEvPT_S2_iPiiS2_Phiiii_param_3,
	.param .u32 _Z16likelihoodKernelI6__halfEvPT_S2_iPiiS2_Phiiii_param_4,
	.param .u64 .ptr .align 1 _Z16likelihoodKernelI6__halfEvPT_S2_iPiiS2_Phiiii_param_5,
	.param .u64 .ptr .align 1 _Z16likelihoodKernelI6__halfEvPT_S2_iPiiS2_Phiiii_param_6,
	.param .u32 _Z16likelihoodKernelI6__halfEvPT_S2_iPiiS2_Phiiii_param_7,
	.param .u32 _Z16likelihoodKernelI6__halfEvPT_S2_iPiiS2_Phiiii_param_8,
	.param .u32 _Z16likelihoodKernelI6__halfEvPT_S2_iPiiS2_Phiiii_param_9,
	.param .u32 _Z16likelihoodKernelI6__halfEvPT_S2_iPiiS2_Phiiii_param_10
)
{
	.reg .pred 	%p<34>;
	.reg .b16 	%rs<288>;
	.reg .b32 	%r<92>;
	.reg .b32 	%f<76>;
	.reg .b64 	%rd<36>;
	.reg .b64 	%fd<4>;

	ld.param.u64 	%rd9, [_Z16likelihoodKernelI6__halfEvPT_S2_iPiiS2_Phiiii_param_0];
	ld.param.u64 	%rd10, [_Z16likelihoodKernelI6__halfEvPT_S2_iPiiS2_Phiiii_param_1];
	ld.param.u32 	%r23, [_Z16likelihoodKernelI6__halfEvPT_S2_iPiiS2_Phiiii_param_2];
	ld.param.u64 	%rd12, [_Z16likelihoodKernelI6__halfEvPT_S2_iPiiS2_Phiiii_param_3];
	ld.param.u32 	%r18, [_Z16likelihoodKernelI6__halfEvPT_S2_iPiiS2_Phiiii_param_4];
	ld.param.u64 	%rd11, [_Z16likelihoodKernelI6__halfEvPT_S2_iPiiS2_Phiiii_param_5];
	ld.param.u64 	%rd13, [_Z16likelihoodKernelI6__halfEvPT_S2_iPiiS2_Phiiii_param_6];
	ld.param.u32 	%r19, [_Z16likelihoodKernelI6__halfEvPT_S2_iPiiS2_Phiiii_param_7];
	ld.param.u32 	%r20, [_Z16likelihoodKernelI6__halfEvPT_S2_iPiiS2_Phiiii_param_8];
	ld.param.u32 	%r21, [_Z16likelihoodKernelI6__halfEvPT_S2_iPiiS2_Phiiii_param_9];
	ld.param.u32 	%r22, [_Z16likelihoodKernelI6__halfEvPT_S2_iPiiS2_Phiiii_param_10];
	cvta.to.global.u64 	%rd1, %rd13;
	cvta.to.global.u64 	%rd2, %rd12;
	mov.u32 	%r24, %ntid.x;
	mov.u32 	%r25, %ctaid.x;
	mov.u32 	%r26, %tid.x;
	mad.lo.s32 	%r1, %r24, %r25, %r26;
	setp.ge.s32 	%p1, %r1, %r23;
	@%p1 bra 	$L__BB2_39;
	mov.f64 	%fd1, 0d0000000000000000;
	// begin inline asm
	{  cvt.rn.f16.f64 %rs287, %fd1;}

	// end inline asm
	setp.lt.s32 	%p2, %r18, 1;
	@%p2 bra 	$L__BB2_38;
	cvta.to.global.u64 	%rd14, %rd9;
	mul.wide.s32 	%rd15, %r1, 2;
	add.s64 	%rd16, %rd14, %rd15;
	ld.global.u16 	%rs53, [%rd16];
	// begin inline asm
	cvt.rzi.s32.f16 %r27, %rs53;
	// end inline asm
	// begin inline asm
	cvt.rn.f16.s32 %rs54, %r27;
	// end inline asm
	// begin inline asm
	{sub.f16 %rs55,%rs53,%rs54;
}
	// end inline asm
	mov.f64 	%fd2, 0d3FE0000000000000;
	// begin inline asm
	{  cvt.rn.f16.f64 %rs58, %fd2;}

	// end inline asm
	// begin inline asm
	{ .reg .pred __$temp3;
  setp.lt.f16  __$temp3, %rs55, %rs58;
  selp.u16 %rs59, 1, 0, __$temp3;}
	// end inline asm
	setp.eq.s16 	%p3, %rs59, 0;
	selp.u32 	%r37, 1, 0, %p3;
	add.s32 	%r29, %r27, %r37;
	// begin inline asm
	cvt.rn.f16.s32 %rs62, %r29;
	// end inline asm
	// begin inline asm
	cvt.rzi.s32.f16 %r30, %rs62;
	// end inline asm
	cvta.to.global.u64 	%rd17, %rd10;
	add.s64 	%rd18, %rd17, %rd15;
	ld.global.u16 	%rs64, [%rd18];
	// begin inline asm
	cvt.rzi.s32.f16 %r31, %rs64;
	// end inline asm
	// begin inline asm
	cvt.rn.f16.s32 %rs65, %r31;
	// end inline asm
	// begin inline asm
	{sub.f16 %rs66,%rs64,%rs65;
}
	// end inline asm
	// begin inline asm
	{ .reg .pred __$temp3;
  setp.lt.f16  __$temp3, %rs66, %rs58;
  selp.u16 %rs69, 1, 0, __$temp3;}
	// end inline asm
	setp.eq.s16 	%p4, %rs69, 0;
	selp.u32 	%r38, 1, 0, %p4;
	add.s32 	%r33, %r31, %r38;
	// begin inline asm
	cvt.rn.f16.s32 %rs72, %r33;
	// end inline asm
	// begin inline asm
	cvt.rzi.s32.f16 %r34, %rs72;
	// end inline asm
	// begin inline asm
	cvt.rn.f16.s32 %rs74, %r18;
	// end inline asm
	mov.f64 	%fd3, 0d4049000000000000;
	// begin inline asm
	{  cvt.rn.f16.f64 %rs75, %fd3;}

	// end inline asm
	// begin inline asm
	{mul.f16 %rs76,%rs74,%rs75;
}
	// end inline asm
	// begin inline asm
	{.reg.b32         f;        
 .reg.b16         r;        
  mov.b16         r,%rs76;     
  cvt.f32.f16     f,r;      
  sqrt.approx.ftz.f32   f,f;  
  cvt.rn.f16.f32      r,f;  
  mov.b16         %rs79,r;     
}
	// end inline asm
	// begin inline asm
	{  cvt.f32.f16 %f23, %rs79;}

	// end inline asm
	// begin inline asm
	{rcp.approx.ftz.f32 %f24, %f23;
}
	// end inline asm
	neg.f32 	%f2, %f23;
	and.b32  	%r4, %r18, 3;
	setp.lt.u32 	%p5, %r18, 4;
	mov.b32 	%r90, 0;
	@%p5 bra 	$L__BB2_29;
	and.b32  	%r90, %r18, 2147483644;
	neg.s32 	%r89, %r90;
	add.s64 	%rd34, %rd2, 16;
$L__BB2_4:
	ld.global.u32 	%r40, [%rd34+-16];
	add.s32 	%r41, %r40, %r30;
	ld.global.u32 	%r42, [%rd34+-12];
	add.s32 	%r43, %r42, %r34;
	mad.lo.s32 	%r44, %r43, %r19, %r41;
	mad.lo.s32 	%r45, %r44, %r20, %r22;
	abs.s32 	%r46, %r45;
	setp.lt.s32 	%p6, %r46, %r21;
	selp.b32 	%r47, %r46, 0, %p6;
	cvt.s64.s32 	%rd19, %r47;
	add.s64 	%rd20, %rd1, %rd19;
	ld.global.u8 	%r8, [%rd20];
	add.s32 	%r39, %r8, -100;
	// begin inline asm
	cvt.rn.f16.s32 %rs83, %r39;
	// end inline asm
	// begin inline asm
	{  cvt.f32.f16 %f26, %rs83;}

	// end inline asm
	mul.f32 	%f27, %f26, %f24;
	// begin inline asm
	{  cvt.rn.f16.f32 %rs274, %f27;}

	// end inline asm
	// begin inline asm
	{abs.f16 %rs86,%rs274;
}
	// end inline asm
	mov.b16 	%rs90, 143;
	// begin inline asm
	{ .reg .pred __$temp3;
  setp.lt.f16  __$temp3, %rs86, %rs90;
  selp.u16 %rs88, 1, 0, __$temp3;}
	// end inline asm
	setp.eq.s16 	%p7, %rs88, 0;
	@%p7 bra 	$L__BB2_7;
	mov.f32 	%f28, 0f00000000;
	// begin inline asm
	{  cvt.rn.f16.f32 %rs91, %f28;}

	// end inline asm
	// begin inline asm
	{ .reg .pred __$temp3;
  setp.lt.f16  __$temp3, %rs91, %rs86;
  selp.u16 %rs92, 1, 0, __$temp3;}
	// end inline asm
	setp.eq.s16 	%p8, %rs92, 0;
	@%p8 bra 	$L__BB2_7;
	fma.rn.f32 	%f30, %f2, %f27, %f26;
	fma.rn.f32 	%f29, %f24, %f30, %f27;
	// begin inline asm
	{  cvt.rn.f16.f32 %rs274, %f29;}

	// end inline asm
$L__BB2_7:
	add.s32 	%r48, %r8, -228;
	// begin inline asm
	cvt.rn.f16.s32 %rs96, %r48;
	// end inline asm
	// begin inline asm
	{  cvt.f32.f16 %f31, %rs96;}

	// end inline asm
	mul.f32 	%f32, %f31, %f24;
	// begin inline asm
	{  cvt.rn.f16.f32 %rs275, %f32;}

	// end inline asm
	// begin inline asm
	{abs.f16 %rs99,%rs275;
}
	// end inline asm
	mov.b16 	%rs103, 143;
	// begin inline asm
	{ .reg .pred __$temp3;
  setp.lt.f16  __$temp3, %rs99, %rs103;
  selp.u16 %rs101, 1, 0, __$temp3;}
	// end inline asm
	setp.eq.s16 	%p9, %rs101, 0;
	@%p9 bra 	$L__BB2_10;
	mov.f32 	%f33, 0f00000000;
	// begin inline asm
	{  cvt.rn.f16.f32 %rs104, %f33;}

	// end inline asm
	// begin inline asm
	{ .reg .pred __$temp3;
  setp.lt.f16  __$temp3, %rs104, %rs99;
  selp.u16 %rs105, 1, 0, __$temp3;}
	// end inline asm
	setp.eq.s16 	%p10, %rs105, 0;
	@%p10 bra 	$L__BB2_10;
	fma.rn.f32 	%f35, %f2, %f32, %f31;
	fma.rn.f32 	%f34, %f24, %f35, %f32;
	// begin inline asm
	{  cvt.rn.f16.f32 %rs275, %f34;}

	// end inline asm
$L__BB2_10:
	// begin inline asm
	{mul.f16 %rs109,%rs274,%rs274;
}
	// end inline asm
	// begin inline asm
	{mul.f16 %rs112,%rs275,%rs275;
}
	// end inline asm
	// begin inline asm
	{sub.f16 %rs115,%rs109,%rs112;
}
	// end inline asm
	// begin inline asm
	{add.f16 %rs118,%rs287,%rs115;
}
	// end inline asm
	ld.global.u32 	%r50, [%rd34+-8];
	add.s32 	%r51, %r50, %r30;
	ld.global.u32 	%r52, [%rd34+-4];
	add.s32 	%r53, %r52, %r34;
	mad.lo.s32 	%r54, %r53, %r19, %r51;
	mad.lo.s32 	%r55, %r54, %r20, %r22;
	abs.s32 	%r56, %r55;
	setp.lt.s32 	%p11, %r56, %r21;
	selp.b32 	%r57, %r56, 0, %p11;
	cvt.s64.s32 	%rd21, %r57;
	add.s64 	%rd22, %rd1, %rd21;
	ld.global.u8 	%r9, [%rd22];
	add.s32 	%r49, %r9, -100;
	// begin inline asm
	cvt.rn.f16.s32 %rs121, %r49;
	// end inline asm
	// begin inline asm
	{  cvt.f32.f16 %f36, %rs121;}

	// end inline asm
	mul.f32 	%f37, %f36, %f24;
	// begin inline asm
	{  cvt.rn.f16.f32 %rs276, %f37;}

	// end inline asm
	// begin inline asm
	{abs.f16 %rs124,%rs276;
}
	// end inline asm
	mov.b16 	%rs128, 143;
	// begin inline asm
	{ .reg .pred __$temp3;
  setp.lt.f16  __$temp3, %rs124, %rs128;
  selp.u16 %rs126, 1, 0, __$temp3;}
	// end inline asm
	setp.eq.s16 	%p12, %rs126, 0;
	@%p12 bra 	$L__BB2_13;
	mov.f32 	%f38, 0f00000000;
	// begin inline asm
	{  cvt.rn.f16.f32 %rs129, %f38;}

	// end inline asm
	// begin inline asm
	{ .reg .pred __$temp3;
  setp.lt.f16  __$temp3, %rs129, %rs124;
  selp.u16 %rs130, 1, 0, __$temp3;}
	// end inline asm
	setp.eq.s16 	%p13, %rs130, 0;
	@%p13 bra 	$L__BB2_13;
	fma.rn.f32 	%f40, %f2, %f37, %f36;
	fma.rn.f32 	%f39, %f24, %f40, %f37;
	// begin inline asm
	{  cvt.rn.f16.f32 %rs276, %f39;}

	// end inline asm
$L__BB2_13:
	add.s32 	%r58, %r9, -228;
	// begin inline asm
	cvt.rn.f16.s32 %rs134, %r58;
	// end inline asm
	// begin inline asm
	{  cvt.f32.f16 %f41, %rs134;}

	// end inline asm
	mul.f32 	%f42, %f41, %f24;
	// begin inline asm
	{  cvt.rn.f16.f32 %rs277, %f42;}

	// end inline asm
	// begin inline asm
	{abs.f16 %rs137,%rs277;
}
	// end inline asm
	mov.b16 	%rs141, 143;
	// begin inline asm
	{ .reg .pred __$temp3;
  setp.lt.f16  __$temp3, %rs137, %rs141;
  selp.u16 %rs139, 1, 0, __$temp3;}
	// end inline asm
	setp.eq.s16 	%p14, %rs139, 0;
	@%p14 bra 	$L__BB2_16;
	mov.f32 	%f43, 0f00000000;
	// begin inline asm
	{  cvt.rn.f16.f32 %rs142, %f43;}

	// end inline asm
	// begin inline asm
	{ .reg .pred __$temp3;
  setp.lt.f16  __$temp3, %rs142, %rs137;
  selp.u16 %rs143, 1, 0, __$temp3;}
	// end inline asm
	setp.eq.s16 	%p15, %rs143, 0;
	@%p15 bra 	$L__BB2_16;
	fma.rn.f32 	%f45, %f2, %f42, %f41;
	fma.rn.f32 	%f44, %f24, %f45, %f42;
	// begin inline asm
	{  cvt.rn.f16.f32 %rs277, %f44;}

	// end inline asm
$L__BB2_16:
	// begin inline asm
	{mul.f16 %rs147,%rs276,%rs276;
}
	// end inline asm
	// begin inline asm
	{mul.f16 %rs150,%rs277,%rs277;
}
	// end inline asm
	// begin inline asm
	{sub.f16 %rs153,%rs147,%rs150;
}
	// end inline asm
	// begin inline asm
	{add.f16 %rs156,%rs118,%rs153;
}
	// end inline asm
	ld.global.u32 	%r60, [%rd34];
	add.s32 	%r61, %r60, %r30;
	ld.global.u32 	%r62, [%rd34+4];
	add.s32 	%r63, %r62, %r34;
	mad.lo.s32 	%r64, %r63, %r19, %r61;
	mad.lo.s32 	%r65, %r64, %r20, %r22;
	abs.s32 	%r66, %r65;
	setp.lt.s32 	%p16, %r66, %r21;
	selp.b32 	%r67, %r66, 0, %p16;
	cvt.s64.s32 	%rd23, %r67;
	add.s64 	%rd24, %rd1, %rd23;
	ld.global.u8 	%r10, [%rd24];
	add.s32 	%r59, %r10, -100;
	// begin inline asm
	cvt.rn.f16.s32 %rs159, %r59;
	// end inline asm
	// begin inline asm
	{  cvt.f32.f16 %f46, %rs159;}

	// end inline asm
	mul.f32 	%f47, %f46, %f24;
	// begin inline asm
	{  cvt.rn.f16.f32 %rs278, %f47;}

	// end inline asm
	// begin inline asm
	{abs.f16 %rs162,%rs278;
}
	// end inline asm
	mov.b16 	%rs166, 143;
	// begin inline asm
	{ .reg .pred __$temp3;
  setp.lt.f16  __$temp3, %rs162, %rs166;
  selp.u16 %rs164, 1, 0, __$temp3;}
	// end inline asm
	setp.eq.s16 	%p17, %rs164, 0;
	@%p17 bra 	$L__BB2_19;
	mov.f32 	%f48, 0f00000000;
	// begin inline asm
	{  cvt.rn.f16.f32 %rs167, %f48;}

	// end inline asm
	// begin inline asm
	{ .reg .pred __$temp3;
  setp.lt.f16  __$temp3, %rs167, %rs162;
  selp.u16 %rs168, 1, 0, __$temp3;}
	// end inline asm
	setp.eq.s16 	%p18, %rs168, 0;
	@%p18 bra 	$L__BB2_19;
	fma.rn.f32 	%f50, %f2, %f47, %f46;
	fma.rn.f32 	%f49, %f24, %f50, %f47;
	// begin inline asm
	{  cvt.rn.f16.f32 %rs278, %f49;}

	// end inline asm
$L__BB2_19:
	add.s32 	%r68, %r10, -228;
	// begin inline asm
	cvt.rn.f16.s32 %rs172, %r68;
	// end inline asm
	// begin inline asm
	{  cvt.f32.f16 %f51, %rs172;}

	// end inline asm
	mul.f32 	%f52, %f51, %f24;
	// begin inline asm
	{  cvt.rn.f16.f32 %rs279, %f52;}

	// end inline asm
	// begin inline asm
	{abs.f16 %rs175,%rs279;
}
	// end inline asm
	mov.b16 	%rs179, 143;
	// begin inline asm
	{ .reg .pred __$temp3;
  setp.lt.f16  __$temp3, %rs175, %rs179;
  selp.u16 %rs177, 1, 0, __$temp3;}
	// end inline asm
	setp.eq.s16 	%p19, %rs177, 0;
	@%p19 bra 	$L__BB2_22;
	mov.f32 	%f53, 0f00000000;
	// begin inline asm
	{  cvt.rn.f16.f32 %rs180, %f53;}

	// end inline asm
	// begin inline asm
	{ .reg .pred __$temp3;
  setp.lt.f16  __$temp3, %rs180, %rs175;
  selp.u16 %rs181, 1, 0, __$temp3;}
	// end inline asm
	setp.eq.s16 	%p20, %rs181, 0;
	@%p20 bra 	$L__BB2_22;
	fma.rn.f32 	%f55, %f2, %f52, %f51;
	fma.rn.f32 	%f54, %f24, %f55, %f52;
	// begin inline asm
	{  cvt.rn.f16.f32 %rs279, %f54;}

	// end inline asm
$L__BB2_22:
	// begin inline asm
	{mul.f16 %rs185,%rs278,%rs278;
}
	// end inline asm
	// begin inline asm
	{mul.f16 %rs188,%rs279,%rs279;
}
	// end inline asm
	// begin inline asm
	{sub.f16 %rs191,%rs185,%rs188;
}
	// end inline asm
	// begin inline asm
	{add.f16 %rs194,%rs156,%rs191;
}
	// end inline asm
	ld.global.u32 	%r70, [%rd34+8];
	add.s32 	%r71, %r70, %r30;
	ld.global.u32 	%r72, [%rd34+12];
	add.s32 	%r73, %r72, %r34;
	mad.lo.s32 	%r74, %r73, %r19, %r71;
	mad.lo.s32 	%r75, %r74, %r20, %r22;
	abs.s32 	%r76, %r75;
	setp.lt.s32 	%p21, %r76, %r21;
	selp.b32 	%r77, %r76, 0, %p21;
	cvt.s64.s32 	%rd25, %r77;
	add.s64 	%rd26, %rd1, %rd25;
	ld.global.u8 	%r11, [%rd26];
	add.s32 	%r69, %r11, -100;
	// begin inline asm
	cvt.rn.f16.s32 %rs197, %r69;
	// end inline asm
	// begin inline asm
	{  cvt.f32.f16 %f56, %rs197;}

	// end inline asm
	mul.f32 	%f57, %f56, %f24;
	// begin inline asm
	{  cvt.rn.f16.f32 %rs280, %f57;}

	// end inline asm
	// begin inline asm
	{abs.f16 %rs200,%rs280;
}
	// end inline asm
	mov.b16 	%rs204, 143;
	// begin inline asm
	{ .reg .pred __$temp3;
  setp.lt.f16  __$temp3, %rs200, %rs204;
  selp.u16 %rs202, 1, 0, __$temp3;}
	// end inline asm
	setp.eq.s16 	%p22, %rs202, 0;
	@%p22 bra 	$L__BB2_25;
	mov.f32 	%f58, 0f00000000;
	// begin inline asm
	{  cvt.rn.f16.f32 %rs205, %f58;}

	// end inline asm
	// begin inline asm
	{ .reg .pred __$temp3;
  setp.lt.f16  __$temp3, %rs205, %rs200;
  selp.u16 %rs206, 1, 0, __$temp3;}
	// end inline asm
	setp.eq.s16 	%p23, %rs206, 0;
	@%p23 bra 	$L__BB2_25;
	fma.rn.f32 	%f60, %f2, %f57, %f56;
	fma.rn.f32 	%f59, %f24, %f60, %f57;
	// begin inline asm
	{  cvt.rn.f16.f32 %rs280, %f59;}

	// end inline asm
$L__BB2_25:
	add.s32 	%r78, %r11, -228;
	// begin inline asm
	cvt.rn.f16.s32 %rs210, %r78;
	// end inline asm
	// begin inline asm
	{  cvt.f32.f16 %f61, %rs210;}

	// end inline asm
	mul.f32 	%f62, %f61, %f24;
	// begin inline asm
	{  cvt.rn.f16.f32 %rs281, %f62;}

	// end inline asm
	// begin inline asm
	{abs.f16 %rs213,%rs281;
}
	// end inline asm
	mov.b16 	%rs217, 143;
	// begin inline asm
	{ .reg .pred __$temp3;
  setp.lt.f16  __$temp3, %rs213, %rs217;
  selp.u16 %rs215, 1, 0, __$temp3;}
	// end inline asm
	setp.eq.s16 	%p24, %rs215, 0;
	@%p24 bra 	$L__BB2_28;
	mov.f32 	%f63, 0f00000000;
	// begin inline asm
	{  cvt.rn.f16.f32 %rs218, %f63;}

	// end inline asm
	// begin inline asm
	{ .reg .pred __$temp3;
  setp.lt.f16  __$temp3, %rs218, %rs213;
  selp.u16 %rs219, 1, 0, __$temp3;}
	// end inline asm
	setp.eq.s16 	%p25, %rs219, 0;
	@%p25 bra 	$L__BB2_28;
	fma.rn.f32 	%f65, %f2, %f62, %f61;
	fma.rn.f32 	%f64, %f24, %f65, %f62;
	// begin inline asm
	{  cvt.rn.f16.f32 %rs281, %f64;}

	// end inline asm
$L__BB2_28:
	// begin inline asm
	{mul.f16 %rs223,%rs280,%rs280;
}
	// end inline asm
	// begin inline asm
	{mul.f16 %rs226,%rs281,%rs281;
}
	// end inline asm
	// begin inline asm
	{sub.f16 %rs229,%rs223,%rs226;
}
	// end inline asm
	// begin inline asm
	{add.f16 %rs287,%rs194,%rs229;
}
	// end inline asm
	add.s32 	%r89, %r89, 4;
	add.s64 	%rd34, %rd34, 32;
	setp.ne.s32 	%p26, %r89, 0;
	@%p26 bra 	$L__BB2_4;
$L__BB2_29:
	setp.eq.s32 	%p27, %r4, 0;
	@%p27 bra 	$L__BB2_38;
	mul.wide.u32 	%rd27, %r90, 8;
	add.s64 	%rd28, %rd27, %rd2;
	add.s64 	%rd35, %rd28, 4;
	neg.s32 	%r91, %r4;
$L__BB2_31:
	.pragma "nounroll";
	ld.global.u32 	%r80, [%rd35+-4];
	add.s32 	%r81, %r80, %r30;
	ld.global.u32 	%r82, [%rd35];
	add.s32 	%r83, %r82, %r34;
	mad.lo.s32 	%r84, %r83, %r19, %r81;
	mad.lo.s32 	%r85, %r84, %r20, %r22;
	abs.s32 	%r86, %r85;
	setp.lt.s32 	%p28, %r86, %r21;
	selp.b32 	%r87, %r86, 0, %p28;
	cvt.s64.s32 	%rd29, %r87;
	add.s64 	%rd30, %rd1, %rd29;
	ld.global.u8 	%r16, [%rd30];
	add.s32 	%r79, %r16, -100;
	// begin inline asm
	cvt.rn.f16.s32 %rs235, %r79;
	// end inline asm
	// begin inline asm
	{  cvt.f32.f16 %f66, %rs235;}

	// end inline asm
	mul.f32 	%f67, %f66, %f24;
	// begin inline asm
	{  cvt.rn.f16.f32 %rs285, %f67;}

	// end inline asm
	// begin inline asm
	{abs.f16 %rs238,%rs285;
}
	// end inline asm
	mov.b16 	%rs242, 143;
	// begin inline asm
	{ .reg .pred __$temp3;
  setp.lt.f16  __$temp3, %rs238, %rs242;
  selp.u16 %rs240, 1, 0, __$temp3;}
	// end inline asm
	setp.eq.s16 	%p29, %rs240, 0;
	@%p29 bra 	$L__BB2_34;
	mov.f32 	%f68, 0f00000000;
	// begin inline asm
	{  cvt.rn.f16.f32 %rs243, %f68;}

	// end inline asm
	// begin inline asm
	{ .reg .pred __$temp3;
  setp.lt.f16  __$temp3, %rs243, %rs238;
  selp.u16 %rs244, 1, 0, __$temp3;}
	// end inline asm
	setp.eq.s16 	%p30, %rs244, 0;
	@%p30 bra 	$L__BB2_34;
	fma.rn.f32 	%f70, %f2, %f67, %f66;
	fma.rn.f32 	%f69, %f24, %f70, %f67;
	// begin inline asm
	{  cvt.rn.f16.f32 %rs285, %f69;}

	// end inline asm
$L__BB2_34:
	add.s32 	%r88, %r16, -228;
	// begin inline asm
	cvt.rn.f16.s32 %rs248, %r88;
	// end inline asm
	// begin inline asm
	{  cvt.f32.f16 %f71, %rs248;}

	// end inline asm
	mul.f32 	%f72, %f71, %f24;
	// begin inline asm
	{  cvt.rn.f16.f32 %rs286, %f72;}

	// end inline asm
	// begin inline asm
	{abs.f16 %rs251,%rs286;
}
	// end inline asm
	mov.b16 	%rs255, 143;
	// begin inline asm
	{ .reg .pred __$temp3;
  setp.lt.f16  __$temp3, %rs251, %rs255;
  selp.u16 %rs253, 1, 0, __$temp3;}
	// end inline asm
	setp.eq.s16 	%p31, %rs253, 0;
	@%p31 bra 	$L__BB2_37;
	mov.f32 	%f73, 0f00000000;
	// begin inline asm
	{  cvt.rn.f16.f32 %rs256, %f73;}

	// end inline asm
	// begin inline asm
	{ .reg .pred __$temp3;
  setp.lt.f16  __$temp3, %rs256, %rs251;
  selp.u16 %rs257, 1, 0, __$temp3;}
	// end inline asm
	setp.eq.s16 	%p32, %rs257, 0;
	@%p32 bra 	$L__BB2_37;
	fma.rn.f32 	%f75, %f2, %f72, %f71;
	fma.rn.f32 	%f74, %f24, %f75, %f72;
	// begin inline asm
	{  cvt.rn.f16.f32 %rs286, %f74;}

	// end inline asm
$L__BB2_37:
	// begin inline asm
	{mul.f16 %rs261,%rs285,%rs285;
}
	// end inline asm
	// begin inline asm
	{mul.f16 %rs264,%rs286,%rs286;
}
	// end inline asm
	// begin inline asm
	{sub.f16 %rs267,%rs261,%rs264;
}
	// end inline asm
	// begin inline asm
	{add.f16 %rs287,%rs287,%rs267;
}
	// end inline asm
	add.s64 	%rd35, %rd35, 8;
	add.s32 	%r91, %r91, 1;
	setp.ne.s32 	%p33, %r91, 0;
	@%p33 bra 	$L__BB2_31;
$L__BB2_38:
	cvta.to.global.u64 	%rd31, %rd11;
	mul.wide.s32 	%rd32, %r1, 2;
	add.s64 	%rd33, %rd31, %rd32;
	st.global.u16 	[%rd33], %rs287;
$L__BB2_39:
	ret;

}
	// .globl	_Z15weightingKernelI6__halfEvPT_S2_S2_Pdi
.visible .entry _Z15weightingKernelI6__halfEvPT_S2_S2_Pdi(
	.param .u64 .ptr .align 1 _Z15weightingKernelI6__halfEvPT_S2_S2_Pdi_param_0,
	.param .u64 .ptr .align 1 _Z15weightingKernelI6__halfEvPT_S2_S2_Pdi_param_1,
	.param .u64 .ptr .align 1 _Z15weightingKernelI6__halfEvPT_S2_S2_Pdi_param_2,
	.param .u64 .ptr .align 1 _Z15weightingKernelI6__halfEvPT_S2_S2_Pdi_param_3,
	.param .u32 _Z15weightingKernelI6__halfEvPT_S2_S2_Pdi_param_4
)
{
	.reg .pred 	%p<19>;
	.reg .b16 	%rs<92>;
	.reg .b32 	%r<68>;
	.reg .b32 	%f<6>;
	.reg .b64 	%rd<68>;
	.reg .b64 	%fd<39>;

	ld.param.u64 	%rd17, [_Z15weightingKernelI6__halfEvPT_S2_S2_Pdi_param_0];
	ld.param.u64 	%rd18, [_Z15weightingKernelI6__halfEvPT_S2_S2_Pdi_param_1];
	ld.param.u64 	%rd19, [_Z15weightingKernelI6__halfEvPT_S2_S2_Pdi_param_2];
	ld.param.u64 	%rd20, [_Z15weightingKernelI6__halfEvPT_S2_S2_Pdi_param_3];
	ld.param.u32 	%r30, [_Z15weightingKernelI6__halfEvPT_S2_S2_Pdi_param_4];
	cvta.to.global.u64 	%rd1, %rd19;
	cvta.to.global.u64 	%rd2, %rd20;
	cvta.to.global.u64 	%rd3, %rd18;
	mov.u32 	%r31, %ctaid.x;
	mov.u32 	%r60, %ntid.x;
	mov.u32 	%r2, %tid.x;
	mad.lo.s32 	%r3, %r31, %r60, %r2;
	setp.ge.s32 	%p1, %r3, %r30;
	shl.b32 	%r32, %r2, 3;
	mov.u32 	%r33, buffer;
	add.s32 	%r4, %r33, %r32;
	@%p1 bra 	$L__BB3_5;
	cvta.to.global.u64 	%rd21, %rd17;
	mul.wide.s32 	%rd22, %r3, 2;
	add.s64 	%rd23, %rd3, %rd22;
	ld.global.u16 	%rs1, [%rd23];
	// begin inline asm
	{  cvt.f32.f16 %f3, %rs1;}

	// end inline asm
	add.s64 	%rd24, %rd21, %rd22;
	ld.global.u16 	%rs2, [%rd24];
	// begin inline asm
	{  cvt.f32.f16 %f4, %rs2;}

	// end inline asm
	cvt.f64.f32 	%fd9, %f4;
	add.f64 	%fd1, %fd9, 0d4059000000000000;
	fma.rn.f64 	%fd10, %fd1, 0d3FF71547652B82FE, 0d4338000000000000;
	{
	.reg .b32 %temp; 
	mov.b64 	{%r5, %temp}, %fd10;
	}
	mov.f64 	%fd11, 0dC338000000000000;
	add.rn.f64 	%fd12, %fd10, %fd11;
	fma.rn.f64 	%fd13, %fd12, 0dBFE62E42FEFA39EF, %fd1;
	fma.rn.f64 	%fd14, %fd12, 0dBC7ABC9E3B39803F, %fd13;
	fma.rn.f64 	%fd15, %fd14, 0d3E5ADE1569CE2BDF, 0d3E928AF3FCA213EA;
	fma.rn.f64 	%fd16, %fd15, %fd14, 0d3EC71DEE62401315;
	fma.rn.f64 	%fd17, %fd16, %fd14, 0d3EFA01997C89EB71;
	fma.rn.f64 	%fd18, %fd17, %fd14, 0d3F2A01A014761F65;
	fma.rn.f64 	%fd19, %fd18, %fd14, 0d3F56C16C1852B7AF;
	fma.rn.f64 	%fd20, %fd19, %fd14, 0d3F81111111122322;
	fma.rn.f64 	%fd21, %fd20, %fd14, 0d3FA55555555502A1;
	fma.rn.f64 	%fd22, %fd21, %fd14, 0d3FC5555555555511;
	fma.rn.f64 	%fd23, %fd22, %fd14, 0d3FE000000000000B;
	fma.rn.f64 	%fd24, %fd23, %fd14, 0d3FF0000000000000;
	fma.rn.f64 	%fd25, %fd24, %fd14, 0d3FF0000000000000;
	{
	.reg .b32 %temp; 
	mov.b64 	{%r6, %temp}, %fd25;
	}
	{
	.reg .b32 %temp; 
	mov.b64 	{%temp, %r7}, %fd25;
	}
	shl.b32 	%r34, %r5, 20;
	add.s32 	%r35, %r34, %r7;
	mov.b64 	%fd37, {%r6, %r35};
	{
	.reg .b32 %temp; 
	mov.b64 	{%temp, %r36}, %fd1;
	}
	mov.b32 	%f5, %r36;
	abs.f32 	%f2, %f5;
	setp.lt.f32 	%p2, %f2, 0f4086232B;
	@%p2 bra 	$L__BB3_4;
	setp.lt.f64 	%p3, %fd1, 0d0000000000000000;
	add.f64 	%fd26, %fd1, 0d7FF0000000000000;
	selp.f64 	%fd37, 0d0000000000000000, %fd26, %p3;
	setp.geu.f32 	%p4, %f2, 0f40874800;
	@%p4 bra 	$L__BB3_4;
	shr.u32 	%r37, %r5, 31;
	add.s32 	%r38, %r5, %r37;
	shr.s32 	%r39, %r38, 1;
	shl.b32 	%r40, %r39, 20;
	add.s32 	%r41, %r7, %r40;
	mov.b64 	%fd27, {%r6, %r41};
	sub.s32 	%r42, %r5, %r39;
	shl.b32 	%r43, %r42, 20;
	add.s32 	%r44, %r43, 1072693248;
	mov.b32 	%r45, 0;
	mov.b64 	%fd28, {%r45, %r44};
	mul.f64 	%fd37, %fd28, %fd27;
$L__BB3_4:
	cvt.f64.f32 	%fd29, %f3;
	mul.f64 	%fd38, %fd37, %fd29;
	st.shared.f64 	[%r4], %fd38;
$L__BB3_5:
	bar.sync 	0;
	setp.lt.u32 	%p5, %r60, 2;
	@%p5 bra 	$L__BB3_9;
$L__BB3_6:
	shr.u32 	%r9, %r60, 1;
	setp.ge.u32 	%p6, %r2, %r9;
	@%p6 bra 	$L__BB3_8;
	shl.b32 	%r46, %r9, 3;
	add.s32 	%r47, %r4, %r46;
	ld.shared.f64 	%fd30, [%r47];
	ld.shared.f64 	%fd31, [%r4];
	add.f64 	%fd32, %fd30, %fd31;
	st.shared.f64 	[%r4], %fd32;
$L__BB3_8:
	bar.sync 	0;
	setp.gt.u32 	%p7, %r60, 3;
	mov.u32 	%r60, %r9;
	@%p7 bra 	$L__BB3_6;
$L__BB3_9:
	setp.ne.s32 	%p8, %r2, 0;
	@%p8 bra 	$L__BB3_11;
	ld.shared.f64 	%fd33, [buffer];
	atom.global.add.f64 	%fd34, [%rd2], %fd33;
$L__BB3_11:
	bar.sync 	0;
	ld.global.f64 	%fd36, [%rd2];
	div.rn.f64 	%fd35, %fd38, %fd36;
	// begin inline asm
	{  cvt.rn.f16.f64 %rs3, %fd35;}

	// end inline asm
	mul.wide.s32 	%rd25, %r3, 2;
	add.s64 	%rd26, %rd3, %rd25;
	st.global.u16 	[%rd26], %rs3;
	setp.ne.s32 	%p9, %r3, 0;
	@%p9 bra 	$L__BB3_26;
	ld.global.u16 	%rs4, [%rd3];
	st.global.u16 	[%rd1], %rs4;
	setp.lt.s32 	%p10, %r30, 2;
	@%p10 bra 	$L__BB3_26;
	add.s32 	%r10, %r30, -1;
	add.s32 	%r49, %r30, -2;
	and.b32  	%r11, %r10, 15;
	setp.lt.u32 	%p11, %r49, 15;
	mov.b32 	%r64, 1;
	@%p11 bra 	$L__BB3_17;
	and.b32  	%r51, %r10, -16;
	neg.s32 	%r62, %r51;
	add.s64 	%rd65, %rd3, 16;
	add.s64 	%rd64, %rd1, 16;
	mov.b32 	%r61, 0;
$L__BB3_15:
	.pragma "nounroll";
	ld.global.u16 	%rs6, [%rd65+-14];
	ld.global.u16 	%rs7, [%rd64+-16];
	// begin inline asm
	{add.f16 %rs5,%rs6,%rs7;
}
	// end inline asm
	st.global.u16 	[%rd64+-14], %rs5;
	ld.global.u16 	%rs9, [%rd65+-12];
	// begin inline asm
	{add.f16 %rs8,%rs9,%rs5;
}
	// end inline asm
	st.global.u16 	[%rd64+-12], %rs8;
	ld.global.u16 	%rs12, [%rd65+-10];
	// begin inline asm
	{add.f16 %rs11,%rs12,%rs8;
}
	// end inline asm
	st.global.u16 	[%rd64+-10], %rs11;
	ld.global.u16 	%rs15, [%rd65+-8];
	// begin inline asm
	{add.f16 %rs14,%rs15,%rs11;
}
	// end inline asm
	st.global.u16 	[%rd64+-8], %rs14;
	ld.global.u16 	%rs18, [%rd65+-6];
	// begin inline asm
	{add.f16 %rs17,%rs18,%rs14;
}
	// end inline asm
	st.global.u16 	[%rd64+-6], %rs17;
	ld.global.u16 	%rs21, [%rd65+-4];
	// begin inline asm
	{add.f16 %rs20,%rs21,%rs17;
}
	// end inline asm
	st.global.u16 	[%rd64+-4], %rs20;
	ld.global.u16 	%rs24, [%rd65+-2];
	// begin inline asm
	{add.f16 %rs23,%rs24,%rs20;
}
	// end inline asm
	st.global.u16 	[%rd64+-2], %rs23;
	ld.global.u16 	%rs27, [%rd65];
	// begin inline asm
	{add.f16 %rs26,%rs27,%rs23;
}
	// end inline asm
	st.global.u16 	[%rd64], %rs26;
	ld.global.u16 	%rs30, [%rd65+2];
	// begin inline asm
	{add.f16 %rs29,%rs30,%rs26;
}
	// end inline asm
	st.global.u16 	[%rd64+2], %rs29;
	ld.global.u16 	%rs33, [%rd65+4];
	// begin inline asm
	{add.f16 %rs32,%rs33,%rs29;
}
	// end inline asm
	st.global.u16 	[%rd64+4], %rs32;
	ld.global.u16 	%rs36, [%rd65+6];
	// begin inline asm
	{add.f16 %rs35,%rs36,%rs32;
}
	// end inline asm
	st.global.u16 	[%rd64+6], %rs35;
	ld.global.u16 	%rs39, [%rd65+8];
	// begin inline asm
	{add.f16 %rs38,%rs39,%rs35;
}
	// end inline asm
	st.global.u16 	[%rd64+8], %rs38;
	ld.global.u16 	%rs42, [%rd65+10];
	// begin inline asm
	{add.f16 %rs41,%rs42,%rs38;
}
	// end inline asm
	st.global.u16 	[%rd64+10], %rs41;
	ld.global.u16 	%rs45, [%rd65+12];
	// begin inline asm
	{add.f16 %rs44,%rs45,%rs41;
}
	// end inline asm
	st.global.u16 	[%rd64+12], %rs44;
	ld.global.u16 	%rs48, [%rd65+14];
	// begin inline asm
	{add.f16 %rs47,%rs48,%rs44;
}
	// end inline asm
	st.global.u16 	[%rd64+14], %rs47;
	ld.global.u16 	%rs51, [%rd65+16];
	// begin inline asm
	{add.f16 %rs50,%rs51,%rs47;
}
	// end inline asm
	st.global.u16 	[%rd64+16], %rs50;
	add.s32 	%r62, %r62, 16;
	add.s32 	%r61, %r61, 16;
	add.s64 	%rd65, %rd65, 32;
	add.s64 	%rd64, %rd64, 32;
	setp.ne.s32 	%p12, %r62, 0;
	@%p12 bra 	$L__BB3_15;
	add.s32 	%r64, %r61, 1;
$L__BB3_17:
	setp.eq.s32 	%p13, %r11, 0;
	@%p13 bra 	$L__BB3_26;
	and.b32  	%r19, %r10, 7;
	setp.lt.u32 	%p14, %r11, 8;
	@%p14 bra 	$L__BB3_20;
	mul.wide.u32 	%rd27, %r64, 2;
	add.s64 	%rd28, %rd3, %rd27;
	mul.wide.s32 	%rd29, %r64, 2;
	add.s64 	%rd30, %rd1, %rd29;
	ld.global.u16 	%rs54, [%rd28];
	ld.global.u16 	%rs55, [%rd30+-2];
	// begin inline asm
	{add.f16 %rs53,%rs54,%rs55;
}
	// end inline asm
	add.s64 	%rd31, %rd1, %rd27;
	st.global.u16 	[%rd31], %rs53;
	add.s32 	%r52, %r64, 1;
	mul.wide.u32 	%rd32, %r52, 2;
	add.s64 	%rd33, %rd3, %rd32;
	ld.global.u16 	%rs57, [%rd33];
	// begin inline asm
	{add.f16 %rs56,%rs57,%rs53;
}
	// end inline asm
	add.s64 	%rd34, %rd1, %rd32;
	st.global.u16 	[%rd34], %rs56;
	add.s32 	%r53, %r64, 2;
	mul.wide.u32 	%rd35, %r53, 2;
	add.s64 	%rd36, %rd3, %rd35;
	ld.global.u16 	%rs60, [%rd36];
	ld.global.u16 	%rs61, [%rd30+2];
	// begin inline asm
	{add.f16 %rs59,%rs60,%rs61;
}
	// end inline asm
	add.s64 	%rd37, %rd1, %rd35;
	st.global.u16 	[%rd37], %rs59;
	add.s32 	%r54, %r64, 3;
	mul.wide.u32 	%rd38, %r54, 2;
	add.s64 	%rd39, %rd3, %rd38;
	ld.global.u16 	%rs63, [%rd39];
	ld.global.u16 	%rs64, [%rd30+4];
	// begin inline asm
	{add.f16 %rs62,%rs63,%rs64;
}
	// end inline asm
	add.s64 	%rd40, %rd1, %rd38;
	st.global.u16 	[%rd40], %rs62;
	add.s32 	%r55, %r64, 4;
	mul.wide.u32 	%rd41, %r55, 2;
	add.s64 	%rd42, %rd3, %rd41;
	ld.global.u16 	%rs66, [%rd42];
	ld.global.u16 	%rs67, [%rd30+6];
	// begin inline asm
	{add.f16 %rs65,%rs66,%rs67;
}
	// end inline asm
	add.s64 	%rd43, %rd1, %rd41;
	st.global.u16 	[%rd43], %rs65;
	add.s32 	%r56, %r64, 5;
	mul.wide.u32 	%rd44, %r56, 2;
	add.s64 	%rd45, %rd3, %rd44;
	ld.global.u16 	%rs69, [%rd45];
	ld.global.u16 	%rs70, [%rd30+8];
	// begin inline asm
	{add.f16 %rs68,%rs69,%rs70;
}
	// end inline asm
	add.s64 	%rd46, %rd1, %rd44;
	st.global.u16 	[%rd46], %rs68;
	add.s32 	%r57, %r64, 6;
	mul.wide.u32 	%rd47, %r57, 2;
	add.s64 	%rd48, %rd3, %rd47;
	ld.global.u16 	%rs72, [%rd48];
	ld.global.u16 	%rs73, [%rd30+10];
	// begin inline asm
	{add.f16 %rs71,%rs72,%rs73;
}
	// end inline asm
	add.s64 	%rd49, %rd1, %rd47;
	st.global.u16 	[%rd49], %rs71;
	ld.global.u16 	%rs75, [%rd28+14];
	ld.global.u16 	%rs76, [%rd30+12];
	// begin inline asm
	{add.f16 %rs74,%rs75,%rs76;
}
	// end inline asm
	st.global.u16 	[%rd31+14], %rs74;
	add.s32 	%r64, %r64, 8;
$L__BB3_20:
	setp.eq.s32 	%p15, %r19, 0;
	@%p15 bra 	$L__BB3_26;
	and.b32  	%r22, %r10, 3;
	setp.lt.u32 	%p16, %r19, 4;
	@%p16 bra 	$L__BB3_23;
	mul.wide.u32 	%rd50, %r64, 2;
	add.s64 	%rd51, %rd3, %rd50;
	mul.wide.s32 	%rd52, %r64, 2;
	add.s64 	%rd53, %rd1, %rd52;
	ld.global.u16 	%rs78, [%rd51];
	ld.global.u16 	%rs79, [%rd53+-2];
	// begin inline asm
	{add.f16 %rs77,%rs78,%rs79;
}
	// end inline asm
	add.s64 	%rd54, %rd1, %rd50;
	st.global.u16 	[%rd54], %rs77;
	add.s32 	%r58, %r64, 1;
	mul.wide.u32 	%rd55, %r58, 2;
	add.s64 	%rd56, %rd3, %rd55;
	ld.global.u16 	%rs81, [%rd56];
	// begin inline asm
	{add.f16 %rs80,%rs81,%rs77;
}
	// end inline asm
	add.s64 	%rd57, %rd1, %rd55;
	st.global.u16 	[%rd57], %rs80;
	add.s32 	%r59, %r64, 2;
	mul.wide.u32 	%rd58, %r59, 2;
	add.s64 	%rd59, %rd3, %rd58;
	ld.global.u16 	%rs84, [%rd59];
	ld.global.u16 	%rs85, [%rd53+2];
	// begin inline asm
	{add.f16 %rs83,%rs84,%rs85;
}
	// end inline asm
	add.s64 	%rd60, %rd1, %rd58;
	st.global.u16 	[%rd60], %rs83;
	ld.global.u16 	%rs87, [%rd51+6];
	ld.global.u16 	%rs88, [%rd53+4];
	// begin inline asm
	{add.f16 %rs86,%rs87,%rs88;
}
	// end inline asm
	st.global.u16 	[%rd54+6], %rs86;
	add.s32 	%r64, %r64, 4;
$L__BB3_23:
	setp.eq.s32 	%p17, %r22, 0;
	@%p17 bra 	$L__BB3_26;
	add.s64 	%rd10, %rd1, -2;
	mul.wide.u32 	%rd61, %r64, 2;
	add.s64 	%rd67, %rd1, %rd61;
	add.s64 	%rd66, %rd3, %rd61;
	neg.s32 	%r66, %r22;
$L__BB3_25:
	.pragma "nounroll";
	mul.wide.s32 	%rd62, %r64, 2;
	add.s64 	%rd63, %rd10, %rd62;
	ld.global.u16 	%rs90, [%rd66];
	ld.global.u16 	%rs91, [%rd63];
	// begin inline asm
	{add.f16 %rs89,%rs90,%rs91;
}
	// end inline asm
	st.global.u16 	[%rd67], %rs89;
	add.s32 	%r64, %r64, 1;
	add.s64 	%rd67, %rd67, 2;
	add.s64 	%rd66, %rd66, 2;
	add.s32 	%r66, %r66, 1;
	setp.ne.s32 	%p18, %r66, 0;
	@%p18 bra 	$L__BB3_25;
$L__BB3_26:
	ret;

}
	// .globl	_Z16resamplingKernelI6__halfEvP17curandStateXORWOWPT_S4_S4_S4_S4_S4_S4_i
.visible .entry _Z16resamplingKernelI6__halfEvP17curandStateXORWOWPT_S4_S4_S4_S4_S4_S4_i(
	.param .u64 .ptr .align 1 _Z16resamplingKernelI6__halfEvP17curandStateXORWOWPT_S4_S4_S4_S4_S4_S4_i_param_0,
	.param .u64 .ptr .align 1 _Z16resamplingKernelI6__halfEvP17curandStateXORWOWPT_S4_S4_S4_S4_S4_S4_i_param_1,
	.param .u64 .ptr .align 1 _Z16resamplingKernelI6__halfEvP17curandStateXORWOWPT_S4_S4_S4_S4_S4_S4_i_param_2,
	.param .u64 .ptr .align 1 _Z16resamplingKernelI6__halfEvP17curandStateXORWOWPT_S4_S4_S4_S4_S4_S4_i_param_3,
	.param .u64 .ptr .align 1 _Z16resamplingKernelI6__halfEvP17curandStateXORWOWPT_S4_S4_S4_S4_S4_S4_i_param_4,
	.param .u64 .ptr .align 1 _Z16resamplingKernelI6__halfEvP17curandStateXORWOWPT_S4_S4_S4_S4_S4_S4_i_param_5,
	.param .u64 .ptr .align 1 _Z16resamplingKernelI6__halfEvP17curandStateXORWOWPT_S4_S4_S4_S4_S4_S4_i_param_6,
	.param .u64 .ptr .align 1 _Z16resamplingKernelI6__halfEvP17curandStateXORWOWPT_S4_S4_S4_S4_S4_S4_i_param_7,
	.param .u32 _Z16resamplingKernelI6__halfEvP17curandStateXORWOWPT_S4_S4_S4_S4_S4_S4_i_param_8
)
{
	.reg .pred 	%p<16>;
	.reg .b16 	%rs<70>;
	.reg .b32 	%r<39>;
	.reg .b32 	%f<43>;
	.reg .b64 	%rd<33>;
	.reg .b64 	%fd<2>;

	ld.param.u64 	%rd5, [_Z16resamplingKernelI6__halfEvP17curandStateXORWOWPT_S4_S4_S4_S4_S4_S4_i_param_0];
	ld.param.u64 	%rd8, [_Z16resamplingKernelI6__halfEvP17curandStateXORWOWPT_S4_S4_S4_S4_S4_S4_i_param_3];
	ld.param.u64 	%rd9, [_Z16resamplingKernelI6__halfEvP17curandStateXORWOWPT_S4_S4_S4_S4_S4_S4_i_param_4];
	ld.param.u64 	%rd12, [_Z16resamplingKernelI6__halfEvP17curandStateXORWOWPT_S4_S4_S4_S4_S4_S4_i_param_7];
	ld.param.u32 	%r14, [_Z16resamplingKernelI6__halfEvP17curandStateXORWOWPT_S4_S4_S4_S4_S4_S4_i_param_8];
	cvta.to.global.u64 	%rd1, %rd12;
	mov.u32 	%r15, %ctaid.x;
	mov.u32 	%r16, %ntid.x;
	mov.u32 	%r17, %tid.x;
	mad.lo.s32 	%r1, %r15, %r16, %r17;
	setp.ne.s32 	%p1, %r1, 0;
	@%p1 bra 	$L__BB4_5;
	cvta.to.global.u64 	%rd2, %rd5;
	ld.global.v2.u32 	{%r19, %r20}, [%rd2];
	ld.global.v2.u32 	{%r2, %r3}, [%rd2+8];
	ld.global.v2.u32 	{%r4, %r6}, [%rd2+16];
	ld.global.v2.u32 	{%r7, %r8}, [%rd2+24];
	ld.global.f32 	%f1, [%rd2+32];
	ld.global.f64 	%fd1, [%rd2+40];
	shr.u32 	%r21, %r20, 2;
	xor.b32  	%r22, %r21, %r20;
	shl.b32 	%r23, %r6, 4;
	shl.b32 	%r24, %r22, 1;
	xor.b32  	%r25, %r23, %r24;
	xor.b32  	%r26, %r25, %r6;
	xor.b32  	%r9, %r26, %r22;
	add.s32 	%r10, %r19, 362437;
	add.s32 	%r27, %r9, %r10;
	cvt.rn.f32.u32 	%f20, %r27;
	fma.rn.f32 	%f14, %f20, 0f2F800000, 0f2F000000;
	// begin inline asm
	{  cvt.rn.f16.f32 %rs14, %f14;}

	// end inline asm
	// begin inline asm
	cvt.rn.f16.s32 %rs15, %r14;
	// end inline asm
	// begin inline asm
	{  cvt.f32.f16 %f15, %rs14;}

	// end inline asm
	// begin inline asm
	{  cvt.f32.f16 %f16, %rs15;}

	// end inline asm
	// begin inline asm
	{rcp.approx.ftz.f32 %f17, %f16;
}
	// end inline asm
	mul.f32 	%f19, %f15, %f17;
	// begin inline asm
	{  cvt.rn.f16.f32 %rs67, %f19;}

	// end inline asm
	// begin inline asm
	{abs.f16 %rs19,%rs67;
}
	// end inline asm
	mov.b16 	%rs23, 143;
	// begin inline asm
	{ .reg .pred __$temp3;
  setp.lt.f16  __$temp3, %rs19, %rs23;
  selp.u16 %rs21, 1, 0, __$temp3;}
	// end inline asm
	setp.eq.s16 	%p2, %rs21, 0;
	@%p2 bra 	$L__BB4_4;
	mov.f32 	%f21, 0f00000000;
	// begin inline asm
	{  cvt.rn.f16.f32 %rs24, %f21;}

	// end inline asm
	// begin inline asm
	{ .reg .pred __$temp3;
  setp.lt.f16  __$temp3, %rs24, %rs19;
  selp.u16 %rs25, 1, 0, __$temp3;}
	// end inline asm
	setp.eq.s16 	%p3, %rs25, 0;
	@%p3 bra 	$L__BB4_4;
	neg.f32 	%f23, %f16;
	fma.rn.f32 	%f24, %f23, %f19, %f15;
	fma.rn.f32 	%f22, %f17, %f24, %f19;
	// begin inline asm
	{  cvt.rn.f16.f32 %rs67, %f22;}

	// end inline asm
$L__BB4_4:
	st.global.u16 	[%rd1], %rs67;
	st.global.v2.u32 	[%rd2], {%r10, %r2};
	st.global.v2.u32 	[%rd2+8], {%r3, %r4};
	st.global.v2.u32 	[%rd2+16], {%r6, %r9};
	st.global.v2.u32 	[%rd2+24], {%r7, %r8};
	st.global.f32 	[%rd2+32], %f1;
	st.global.f64 	[%rd2+40], %fd1;
$L__BB4_5:
	bar.sync 	0;
	setp.eq.s32 	%p4, %r1, 0;
	setp.ge.s32 	%p5, %r1, %r14;
	mul.wide.s32 	%rd13, %r1, 2;
	add.s64 	%rd3, %rd1, %rd13;
	or.pred  	%p6, %p4, %p5;
	@%p6 bra 	$L__BB4_10;
	// begin inline asm
	cvt.rn.f16.s32 %rs29, %r1;
	// end inline asm
	// begin inline asm
	cvt.rn.f16.s32 %rs30, %r14;
	// end inline asm
	// begin inline asm
	{  cvt.f32.f16 %f25, %rs29;}

	// end inline asm
	// begin inline asm
	{  cvt.f32.f16 %f26, %rs30;}

	// end inline asm
	// begin inline asm
	{rcp.approx.ftz.f32 %f27, %f26;
}
	// end inline asm
	mul.f32 	%f29, %f25, %f27;
	// begin inline asm
	{  cvt.rn.f16.f32 %rs68, %f29;}

	// end inline asm
	// begin inline asm
	{abs.f16 %rs34,%rs68;
}
	// end inline asm
	mov.b16 	%rs38, 143;
	// begin inline asm
	{ .reg .pred __$temp3;
  setp.lt.f16  __$temp3, %rs34, %rs38;
  selp.u16 %rs36, 1, 0, __$temp3;}
	// end inline asm
	setp.eq.s16 	%p7, %rs36, 0;
	@%p7 bra 	$L__BB4_9;
	mov.f32 	%f30, 0f00000000;
	// begin inline asm
	{  cvt.rn.f16.f32 %rs39, %f30;}

	// end inline asm
	// begin inline asm
	{ .reg .pred __$temp3;
  setp.lt.f16  __$temp3, %rs39, %rs34;
  selp.u16 %rs40, 1, 0, __$temp3;}
	// end inline asm
	setp.eq.s16 	%p8, %rs40, 0;
	@%p8 bra 	$L__BB4_9;
	neg.f32 	%f32, %f26;
	fma.rn.f32 	%f33, %f32, %f29, %f25;
	fma.rn.f32 	%f31, %f27, %f33, %f29;
	// begin inline asm
	{  cvt.rn.f16.f32 %rs68, %f31;}

	// end inline asm
$L__BB4_9:
	ld.global.u16 	%rs45, [%rd1];
	// begin inline asm
	{add.f16 %rs44,%rs45,%rs68;
}
	// end inline asm
	st.global.u16 	[%rd3], %rs44;
$L__BB4_10:
	setp.ge.s32 	%p9, %r1, %r14;
	@%p9 bra 	$L__BB4_19;
	setp.lt.s32 	%p10, %r14, 1;
	mov.b32 	%r30, -1;
	mov.u32 	%r38, %r30;
	@%p10 bra 	$L__BB4_15;
	ld.param.u64 	%rd32, [_Z16resamplingKernelI6__halfEvP17curandStateXORWOWPT_S4_S4_S4_S4_S4_S4_i_param_6];
	ld.global.u16 	%rs9, [%rd3];
	cvta.to.global.u64 	%rd4, %rd32;
	mov.b32 	%r37, 0;
$L__BB4_13:
	mul.wide.u32 	%rd14, %r37, 2;
	add.s64 	%rd15, %rd4, %rd14;
	ld.global.u16 	%rs48, [%rd15];
	// begin inline asm
	{ .reg .pred __$temp3;
  setp.ge.f16  __$temp3, %rs48, %rs9;
  selp.u16 %rs47, 1, 0, __$temp3;}
	// end inline asm
	setp.ne.s16 	%p11, %rs47, 0;
	mov.u32 	%r38, %r37;
	@%p11 bra 	$L__BB4_15;
	add.s32 	%r37, %r37, 1;
	setp.ne.s32 	%p12, %r37, %r14;
	mov.u32 	%r38, %r30;
	@%p12 bra 	$L__BB4_13;
$L__BB4_15:
	ld.param.u64 	%rd30, [_Z16resamplingKernelI6__halfEvP17curandStateXORWOWPT_S4_S4_S4_S4_S4_S4_i_param_2];
	ld.param.u64 	%rd29, [_Z16resamplingKernelI6__halfEvP17curandStateXORWOWPT_S4_S4_S4_S4_S4_S4_i_param_1];
	setp.eq.s32 	%p13, %r38, -1;
	add.s32 	%r35, %r14, -1;
	selp.b32 	%r36, %r35, %r38, %p13;
	cvta.to.global.u64 	%rd16, %rd8;
	add.s64 	%rd18, %rd16, %rd13;
	cvta.to.global.u64 	%rd19, %rd29;
	mul.wide.s32 	%rd20, %r36, 2;
	add.s64 	%rd21, %rd19, %rd20;
	ld.global.u16 	%rs60, [%rd21];
	st.global.u16 	[%rd18], %rs60;
	cvta.to.global.u64 	%rd22, %rd9;
	add.s64 	%rd23, %rd22, %rd13;
	cvta.to.global.u64 	%rd24, %rd30;
	add.s64 	%rd25, %rd24, %rd20;
	ld.global.u16 	%rs61, [%rd25];
	st.global.u16 	[%rd23], %rs61;
	mov.b32 	%r33, 1;
	// begin inline asm
	cvt.rn.f16.s32 %rs50, %r33;
	// end inline asm
	// begin inline asm
	cvt.rn.f16.s32 %rs51, %r14;
	// end inline asm
	// begin inline asm
	{  cvt.f32.f16 %f34, %rs50;}

	// end inline asm
	// begin inline asm
	{  cvt.f32.f16 %f35, %rs51;}

	// end inline asm
	// begin inline asm
	{rcp.approx.ftz.f32 %f36, %f35;
}
	// end inline asm
	mul.f32 	%f38, %f34, %f36;
	// begin inline asm
	{  cvt.rn.f16.f32 %rs69, %f38;}

	// end inline asm
	// begin inline asm
	{abs.f16 %rs55,%rs69;
}
	// end inline asm
	mov.b16 	%rs59, 143;
	// begin inline asm
	{ .reg .pred __$temp3;
  setp.lt.f16  __$temp3, %rs55, %rs59;
  selp.u16 %rs57, 1, 0, __$temp3;}
	// end inline asm
	setp.eq.s16 	%p14, %rs57, 0;
	@%p14 bra 	$L__BB4_18;
	mov.f32 	%f39, 0f00000000;
	// begin inline asm
	{  cvt.rn.f16.f32 %rs62, %f39;}

	// end inline asm
	// begin inline asm
	{ .reg .pred __$temp3;
  setp.lt.f16  __$temp3, %rs62, %rs55;
  selp.u16 %rs63, 1, 0, __$temp3;}
	// end inline asm
	setp.eq.s16 	%p15, %rs63, 0;
	@%p15 bra 	$L__BB4_18;
	neg.f32 	%f41, %f35;
	fma.rn.f32 	%f42, %f41, %f38, %f34;
	fma.rn.f32 	%f40, %f36, %f42, %f38;
	// begin inline asm
	{  cvt.rn.f16.f32 %rs69, %f40;}

	// end inline asm
$L__BB4_18:
	ld.param.u64 	%rd31, [_Z16resamplingKernelI6__halfEvP17curandStateXORWOWPT_S4_S4_S4_S4_S4_S4_i_param_5];
	cvta.to.global.u64 	%rd26, %rd31;
	add.s64 	%rd28, %rd26, %rd13;
	st.global.u16 	[%rd28], %rs69;
$L__BB4_19:
	ret;

}


// ===== COMPILED SASS (sm_100) =====

	.target	sm_100

	.elftype	@"ET_EXEC"


//--------------------- .note.nv.tkinfo           --------------------------
	.section	.note.nv.tkinfo,"",@"SHT_NOTE"
	.sectionflags	@"SHF_NOTE_NV_TKINFO"
	.tkinfo
        /*0018*/ 	.word	0x00000002
        /*0030*/ 	.string	""
        /*0030*/ 	.string	"ptxas"
        /*0030*/ 	.string	"Cuda compilation tools, release 13.0, V13.0.88"
        /*0030*/ 	.string	"Build cuda_13.0.r13.0/compiler.36424714_0"
        /*0030*/ 	.string	"-arch sm_100 -m 64 "



//--------------------- .note.nv.cuinfo           --------------------------
	.section	.note.nv.cuinfo,"",@"SHT_NOTE"
	.sectionflags	@"SHF_NOTE_NV_CUINFO"
        /*0018*/ 	.short	0x0002
        /*001a*/ 	.short	0x0064
        /*001c*/ 	.short	0x0082
	.zero		2


//--------------------- .nv.info                  --------------------------
	.section	.nv.info,"",@"SHT_CUDA_INFO"
	.align	4


	//----- nvinfo : EIATTR_REGCOUNT
	.align		4
        /*0000*/ 	.byte	0x04, 0x2f
        /*0002*/ 	.short	(.L_10 - .L_9)
	.align		4
.L_9:
        /*0004*/ 	.word	index@(_Z17curandSetupKernelP17curandStateXORWOWii)
        /*0008*/ 	.word	0x0000001f


	//----- nvinfo : EIATTR_FRAME_SIZE
	.align		4
.L_10:
        /*000c*/ 	.byte	0x04, 0x11
        /*000e*/ 	.short	(.L_12 - .L_11)
	.align		4
.L_11:
        /*0010*/ 	.word	index@(_Z17curandSetupKernelP17curandStateXORWOWii)
        /*0014*/ 	.word	0x00000000


	//----- nvinfo : EIATTR_REGCOUNT
	.align		4
.L_12:
        /*0018*/ 	.byte	0x04, 0x2f
        /*001a*/ 	.short	(.L_14 - .L_13)
	.align		4
.L_13:
        /*001c*/ 	.word	index@(_Z17propagationKernelI6__halfEvP17curandStateXORWOWPT_S4_S4_S4_i)
        /*0020*/ 	.word	0x0000001a


	//----- nvinfo : EIATTR_FRAME_SIZE
	.align		4
.L_14:
        /*0024*/ 	.byte	0x04, 0x11
        /*0026*/ 	.short	(.L_16 - .L_15)
	.align		4
.L_15:
        /*0028*/ 	.word	index@($__internal_1_$__cuda_sm20_sqrt_rn_f32_slowpath)
        /*002c*/ 	.word	0x00000000


	//----- nvinfo : EIATTR_FRAME_SIZE
	.align		4
.L_16:
        /*0030*/ 	.byte	0x04, 0x11
        /*0032*/ 	.short	(.L_18 - .L_17)
	.align		4
.L_17:
        /*0034*/ 	.word	index@(_Z17propagationKernelI6__halfEvP17curandStateXORWOWPT_S4_S4_S4_i)
        /*0038*/ 	.word	0x00000000


	//----- nvinfo : EIATTR_REGCOUNT
	.align		4
.L_18:
        /*003c*/ 	.byte	0x04, 0x2f
        /*003e*/ 	.short	(.L_20 - .L_19)
	.align		4
.L_19:
        /*0040*/ 	.word	index@(_Z16likelihoodKernelI6__halfEvPT_S2_iPiiS2_Phiiii)
        /*0044*/ 	.word	0x00000020


	//----- nvinfo : EIATTR_FRAME_SIZE
	.align		4
.L_20:
        /*0048*/ 	.byte	0x04, 0x11
        /*004a*/ 	.short	(.L_22 - .L_21)
	.align		4
.L_21:
        /*004c*/ 	.word	index@(_Z16likelihoodKernelI6__halfEvPT_S2_iPiiS2_Phiiii)
        /*0050*/ 	.word	0x00000000


	//----- nvinfo : EIATTR_REGCOUNT
	.align		4
.L_22:
        /*0054*/ 	.byte	0x04, 0x2f
        /*0056*/ 	.short	(.L_24 - .L_23)
	.align		4
.L_23:
        /*0058*/ 	.word	index@(_Z15weightingKernelI6__halfEvPT_S2_S2_Pdi)
        /*005c*/ 	.word	0x00000020


	//----- nvinfo : EIATTR_FRAME_SIZE
	.align		4
.L_24:
        /*0060*/ 	.byte	0x04, 0x11
        /*0062*/ 	.short	(.L_26 - .L_25)
	.align		4
.L_25:
        /*0064*/ 	.word	index@($__internal_0_$__cuda_sm20_div_rn_f64_full)
        /*0068*/ 	.word	0x00000000


	//----- nvinfo : EIATTR_FRAME_SIZE
	.align		4
.L_26:
        /*006c*/ 	.byte	0x04, 0x11
        /*006e*/ 	.short	(.L_28 - .L_27)
	.align		4
.L_27:
        /*0070*/ 	.word	index@(_Z15weightingKernelI6__halfEvPT_S2_S2_Pdi)
        /*0074*/ 	.word	0x00000000


	//----- nvinfo : EIATTR_REGCOUNT
	.align		4
.L_28:
        /*0078*/ 	.byte	0x04, 0x2f
        /*007a*/ 	.short	(.L_30 - .L_29)
	.align		4
.L_29:
        /*007c*/ 	.word	index@(_Z16resamplingKernelI6__halfEvP17curandStateXORWOWPT_S4_S4_S4_S4_S4_S4_i)
        /*0080*/ 	.word	0x00000018


	//----- nvinfo : EIATTR_FRAME_SIZE
	.align		4
.L_30:
        /*0084*/ 	.byte	0x04, 0x11
        /*0086*/ 	.short	(.L_32 - .L_31)
	.align		4
.L_31:
        /*0088*/ 	.word	index@(_Z16resamplingKernelI6__halfEvP17curandStateXORWOWPT_S4_S4_S4_S4_S4_S4_i)
        /*008c*/ 	.word	0x00000000


	//----- nvinfo : EIATTR_MIN_STACK_SIZE
	.align		4
.L_32:
        /*0090*/ 	.byte	0x04, 0x12
        /*0092*/ 	.short	(.L_34 - .L_33)
	.align		4
.L_33:
        /*0094*/ 	.word	index@(_Z16resamplingKernelI6__halfEvP17curandStateXORWOWPT_S4_S4_S4_S4_S4_S4_i)
        /*0098*/ 	.word	0x00000000


	//----- nvinfo : EIATTR_MIN_STACK_SIZE
	.align		4
.L_34:
        /*009c*/ 	.byte	0x04, 0x12
        /*009e*/ 	.short	(.L_36 - .L_35)
	.align		4
.L_35:
        /*00a0*/ 	.word	index@(_Z15weightingKernelI6__halfEvPT_S2_S2_Pdi)
        /*00a4*/ 	.word	0x00000000


	//----- nvinfo : EIATTR_MIN_STACK_SIZE
	.align		4
.L_36:
        /*00a8*/ 	.byte	0x04, 0x12
        /*00aa*/ 	.short	(.L_38 - .L_37)
	.align		4
.L_37:
        /*00ac*/ 	.word	index@(_Z16likelihoodKernelI6__halfEvPT_S2_iPiiS2_Phiiii)
        /*00b0*/ 	.word	0x00000000


	//----- nvinfo : EIATTR_MIN_STACK_SIZE
	.align		4
.L_38:
        /*00b4*/ 	.byte	0x04, 0x12
        /*00b6*/ 	.short	(.L_40 - .L_39)
	.align		4
.L_39:
        /*00b8*/ 	.word	index@(_Z17propagationKernelI6__halfEvP17curandStateXORWOWPT_S4_S4_S4_i)
        /*00bc*/ 	.word	0x00000000


	//----- nvinfo : EIATTR_MIN_STACK_SIZE
	.align		4
.L_40:
        /*00c0*/ 	.byte	0x04, 0x12
        /*00c2*/ 	.short	(.L_42 - .L_41)
	.align		4
.L_41:
        /*00c4*/ 	.word	index@(_Z17curandSetupKernelP17curandStateXORWOWii)
        /*00c8*/ 	.word	0x00000000
.L_42:


//--------------------- .nv.compat                --------------------------
	.section	.nv.compat,"",@"SHT_CUDA_COMPAT_INFO"
	.align	4
        /*0000*/ 	.byte	0x02, 0x09, 0x00, 0x00, 0x02, 0x02, 0x01, 0x00, 0x02, 0x05, 0x05, 0x00, 0x03, 0x07, 0x01, 0x01
        /*0010*/ 	.byte	0x02, 0x03, 0x00, 0x00, 0x02, 0x06, 0x01, 0x00, 0x04, 0x0b, 0x08, 0x00, 0x01, 0x00, 0x00, 0x00
        /*0020*/ 	.byte	0x00, 0x00, 0x00, 0x00


//--------------------- .nv.info._Z16resamplingKernelI6__halfEvP17curandStateXORWOWPT_S4_S4_S4_S4_S4_S4_i --------------------------
	.section	.nv.info._Z16resamplingKernelI6__halfEvP17curandStateXORWOWPT_S4_S4_S4_S4_S4_S4_i,"",@"SHT_CUDA_INFO"
	.sectionflags	@""
	.align	4


	//----- nvinfo : EIATTR_CUDA_API_VERSION
	.align		4
        /*0000*/ 	.byte	0x04, 0x37
        /*0002*/ 	.short	(.L_44 - .L_43)
.L_43:
        /*0004*/ 	.word	0x00000082


	//----- nvinfo : EIATTR_KPARAM_INFO
	.align		4
.L_44:
        /*0008*/ 	.byte	0x04, 0x17
        /*000a*/ 	.short	(.L_46 - .L_45)
.L_45:
        /*000c*/ 	.word	0x00000000
        /*0010*/ 	.short	0x0008
        /*0012*/ 	.short	0x0040
        /*0014*/ 	.byte	0x00, 0xf0, 0x11, 0x00


	//----- nvinfo : EIATTR_KPARAM_INFO
	.align		4
.L_46:
        /*0018*/ 	.byte	0x04, 0x17
        /*001a*/ 	.short	(.L_48 - .L_47)
.L_47:
        /*001c*/ 	.word	0x00000000
        /*0020*/ 	.short	0x0007
        /*0022*/ 	.short	0x0038
        /*0024*/ 	.byte	0x00, 0xf5, 0x21, 0x00


	//----- nvinfo : EIATTR_KPARAM_INFO
	.align		4
.L_48:
        /*0028*/ 	.byte	0x04, 0x17
        /*002a*/ 	.short	(.L_50 - .L_49)
.L_49:
        /*002c*/ 	.word	0x00000000
        /*0030*/ 	.short	0x0006
        /*0032*/ 	.short	0x0030
        /*0034*/ 	.byte	0x00, 0xf5, 0x21, 0x00


	//----- nvinfo : EIATTR_KPARAM_INFO
	.align		4
.L_50:
        /*0038*/ 	.byte	0x04, 0x17
        /*003a*/ 	.short	(.L_52 - .L_51)
.L_51:
        /*003c*/ 	.word	0x00000000
        /*0040*/ 	.short	0x0005
        /*0042*/ 	.short	0x0028
        /*0044*/ 	.byte	0x00, 0xf5, 0x21, 0x00


	//----- nvinfo : EIATTR_KPARAM_INFO
	.align		4
.L_52:
        /*0048*/ 	.byte	0x04, 0x17
        /*004a*/ 	.short	(.L_54 - .L_53)
.L_53:
        /*004c*/ 	.word	0x00000000
        /*0050*/ 	.short	0x0004
        /*0052*/ 	.short	0x0020
        /*0054*/ 	.byte	0x00, 0xf5, 0x21, 0x00


	//----- nvinfo : EIATTR_KPARAM_INFO
	.align		4
.L_54:
        /*0058*/ 	.byte	0x04, 0x17
        /*005a*/ 	.short	(.L_56 - .L_55)
.L_55:
        /*005c*/ 	.word	0x00000000
        /*0060*/ 	.short	0x0003
        /*0062*/ 	.short	0x0018
        /*0064*/ 	.byte	0x00, 0xf5, 0x21, 0x00


	//----- nvinfo : EIATTR_KPARAM_INFO
	.align		4
.L_56:
        /*0068*/ 	.byte	0x04, 0x17
        /*006a*/ 	.short	(.L_58 - .L_57)
.L_57:
        /*006c*/ 	.word	0x00000000
        /*0070*/ 	.short	0x0002
        /*0072*/ 	.short	0x0010
        /*0074*/ 	.byte	0x00, 0xf5, 0x21, 0x00


	//----- nvinfo : EIATTR_KPARAM_INFO
	.align		4
.L_58:
        /*0078*/ 	.byte	0x04, 0x17
        /*007a*/ 	.short	(.L_60 - .L_59)
.L_59:
        /*007c*/ 	.word	0x00000000
        /*0080*/ 	.short	0x0001
        /*0082*/ 	.short	0x0008
        /*0084*/ 	.byte	0x00, 0xf5, 0x21, 0x00


	//----- nvinfo : EIATTR_KPARAM_INFO
	.align		4
.L_60:
        /*0088*/ 	.byte	0x04, 0x17
        /*008a*/ 	.short	(.L_62 - .L_61)
.L_61:
        /*008c*/ 	.word	0x00000000
        /*0090*/ 	.short	0x0000
        /*0092*/ 	.short	0x0000
        /*0094*/ 	.byte	0x00, 0xf5, 0x21, 0x00


	//----- nvinfo : EIATTR_SPARSE_MMA_MASK
	.align		4
.L_62:
        /*0098*/ 	.byte	0x03, 0x50
        /*009a*/ 	.short	0x0000


	//----- nvinfo : EIATTR_MAXREG_COUNT
	.align		4
        /*009c*/ 	.byte	0x03, 0x1b
        /*009e*/ 	.short	0x00ff


	//----- nvinfo : EIATTR_NUM_BARRIERS
	.align		4
        /*00a0*/ 	.byte	0x02, 0x4c
        /*00a2*/ 	.byte	0x01
	.zero		1


	//----- nvinfo : EIATTR_MERCURY_ISA_VERSION
	.align		4
        /*00a4*/ 	.byte	0x03, 0x5f
        /*00a6*/ 	.short	0x0101


	//----- nvinfo : EIATTR_VRC_CTA_INIT_COUNT
	.align		4
        /*00a8*/ 	.byte	0x02, 0x4a
	.zero		1
	.zero		1


	//----- nvinfo : EIATTR_EXIT_INSTR_OFFSETS
	.align		4
        /*00ac*/ 	.byte	0x04, 0x1c
        /*00ae*/ 	.short	(.L_64 - .L_63)


	//   ....[0]....
.L_63:
        /*00b0*/ 	.word	0x00000510


	//   ....[1]....
        /*00b4*/ 	.word	0x00000830


	//----- nvinfo : EIATTR_CRS_STACK_SIZE
	.align		4
.L_64:
        /*00b8*/ 	.byte	0x04, 0x1e
        /*00ba*/ 	.short	(.L_66 - .L_65)
.L_65:
        /*00bc*/ 	.word	0x00000000


	//----- nvinfo : EIATTR_CBANK_PARAM_SIZE
	.align		4
.L_66:
        /*00c0*/ 	.byte	0x03, 0x19
        /*00c2*/ 	.short	0x0044


	//----- nvinfo : EIATTR_PARAM_CBANK
	.align		4
        /*00c4*/ 	.byte	0x04, 0x0a
        /*00c6*/ 	.short	(.L_68 - .L_67)
	.align		4
.L_67:
        /*00c8*/ 	.word	index@(.nv.constant0._Z16resamplingKernelI6__halfEvP17curandStateXORWOWPT_S4_S4_S4_S4_S4_S4_i)
        /*00cc*/ 	.short	0x0380
        /*00ce*/ 	.short	0x0044


	//----- nvinfo : EIATTR_SW_WAR
	.align		4
.L_68:
        /*00d0*/ 	.byte	0x04, 0x36
        /*00d2*/ 	.short	(.L_70 - .L_69)
.L_69:
        /*00d4*/ 	.word	0x00000008
.L_70:


//--------------------- .nv.info._Z15weightingKernelI6__halfEvPT_S2_S2_Pdi --------------------------
	.section	.nv.info._Z15weightingKernelI6__halfEvPT_S2_S2_Pdi,"",@"SHT_CUDA_INFO"
	.sectionflags	@""
	.align	4


	//----- nvinfo : EIATTR_CUDA_API_VERSION
	.align		4
        /*0000*/ 	.byte	0x04, 0x37
        /*0002*/ 	.short	(.L_72 - .L_71)
.L_71:
        /*0004*/ 	.word	0x00000082


	//----- nvinfo : EIATTR_KPARAM_INFO
	.align		4
.L_72:
        /*0008*/ 	.byte	0x04, 0x17
        /*000a*/ 	.short	(.L_74 - .L_73)
.L_73:
        /*000c*/ 	.word	0x00000000
        /*0010*/ 	.short	0x0004
        /*0012*/ 	.short	0x0020
        /*0014*/ 	.byte	0x00, 0xf0, 0x11, 0x00


	//----- nvinfo : EIATTR_KPARAM_INFO
	.align		4
.L_74:
        /*0018*/ 	.byte	0x04, 0x17
        /*001a*/ 	.short	(.L_76 - .L_75)
.L_75:
        /*001c*/ 	.word	0x00000000
        /*0020*/ 	.short	0x0003
        /*0022*/ 	.short	0x0018
        /*0024*/ 	.byte	0x00, 0xf5, 0x21, 0x00


	//----- nvinfo : EIATTR_KPARAM_INFO
	.align		4
.L_76:
        /*0028*/ 	.byte	0x04, 0x17
        /*002a*/ 	.short	(.L_78 - .L_77)
.L_77:
        /*002c*/ 	.word	0x00000000
        /*0030*/ 	.short	0x0002
        /*0032*/ 	.short	0x0010
        /*0034*/ 	.byte	0x00, 0xf5, 0x21, 0x00


	//----- nvinfo : EIATTR_KPARAM_INFO
	.align		4
.L_78:
        /*0038*/ 	.byte	0x04, 0x17
        /*003a*/ 	.short	(.L_80 - .L_79)
.L_79:
        /*003c*/ 	.word	0x00000000
        /*0040*/ 	.short	0x0001
        /*0042*/ 	.short	0x0008
        /*0044*/ 	.byte	0x00, 0xf5, 0x21, 0x00


	//----- nvinfo : EIATTR_KPARAM_INFO
	.align		4
.L_80:
        /*0048*/ 	.byte	0x04, 0x17
        /*004a*/ 	.short	(.L_82 - .L_81)
.L_81:
        /*004c*/ 	.word	0x00000000
        /*0050*/ 	.short	0x0000
        /*0052*/ 	.short	0x0000
        /*0054*/ 	.byte	0x00, 0xf5, 0x21, 0x00


	//----- nvinfo : EIATTR_SPARSE_MMA_MASK
	.align		4
.L_82:
        /*0058*/ 	.byte	0x03, 0x50
        /*005a*/ 	.short	0x0000


	//----- nvinfo : EIATTR_MAXREG_COUNT
	.align		4
        /*005c*/ 	.byte	0x03, 0x1b
        /*005e*/ 	.short	0x00ff


	//----- nvinfo : EIATTR_NUM_BARRIERS
	.align		4
        /*0060*/ 	.byte	0x02, 0x4c
        /*0062*/ 	.byte	0x01
	.zero		1


	//----- nvinfo : EIATTR_MERCURY_ISA_VERSION
	.align		4
        /*0064*/ 	.byte	0x03, 0x5f
        /*0066*/ 	.short	0x0101


	//----- nvinfo : EIATTR_VRC_CTA_INIT_COUNT
	.align		4
        /*0068*/ 	.byte	0x02, 0x4a
	.zero		1
	.zero		1


	//----- nvinfo : EIATTR_EXIT_INSTR_OFFSETS
	.align		4
        /*006c*/ 	.byte	0x04, 0x1c
        /*006e*/ 	.short	(.L_84 - .L_83)


	//   ....[0]....
.L_83:
        /*0070*/ 	.word	0x00000890


	//   ....[1]....
        /*0074*/ 	.word	0x00000900


	//   ....[2]....
        /*0078*/ 	.word	0x00000f40


	//   ....[3]....
        /*007c*/ 	.word	0x00001340


	//   ....[4]....
        /*0080*/ 	.word	0x00001540


	//   ....[5]....
        /*0084*/ 	.word	0x00001710


	//----- nvinfo : EIATTR_CRS_STACK_SIZE
	.align		4
.L_84:
        /*0088*/ 	.byte	0x04, 0x1e
        /*008a*/ 	.short	(.L_86 - .L_85)
.L_85:
        /*008c*/ 	.word	0x00000000


	//----- nvinfo : EIATTR_CBANK_PARAM_SIZE
	.align		4
.L_86:
        /*0090*/ 	.byte	0x03, 0x19
        /*0092*/ 	.short	0x0024


	//----- nvinfo : EIATTR_PARAM_CBANK
	.align		4
        /*0094*/ 	.byte	0x04, 0x0a
        /*0096*/ 	.short	(.L_88 - .L_87)
	.align		4
.L_87:
        /*0098*/ 	.word	index@(.nv.constant0._Z15weightingKernelI6__halfEvPT_S2_S2_Pdi)
        /*009c*/ 	.short	0x0380
        /*009e*/ 	.short	0x0024


	//----- nvinfo : EIATTR_SW_WAR
	.align		4
.L_88:
        /*00a0*/ 	.byte	0x04, 0x36
        /*00a2*/ 	.short	(.L_90 - .L_89)
.L_89:
        /*00a4*/ 	.word	0x00000008
.L_90:


//--------------------- .nv.info._Z16likelihoodKernelI6__halfEvPT_S2_iPiiS2_Phiiii --------------------------
	.section	.nv.info._Z16likelihoodKernelI6__halfEvPT_S2_iPiiS2_Phiiii,"",@"SHT_CUDA_INFO"
	.sectionflags	@""
	.align	4


	//----- nvinfo : EIATTR_CUDA_API_VERSION
	.align		4
        /*0000*/ 	.byte	0x04, 0x37
        /*0002*/ 	.short	(.L_92 - .L_91)
.L_91:
        /*0004*/ 	.word	0x00000082


	//----- nvinfo : EIATTR_KPARAM_INFO
	.align		4
.L_92:
        /*0008*/ 	.byte	0x04, 0x17
        /*000a*/ 	.short	(.L_94 - .L_93)
.L_93:
        /*000c*/ 	.word	0x00000000
        /*0010*/ 	.short	0x000a
        /*0012*/ 	.short	0x0044
        /*0014*/ 	.byte	0x00, 0xf0, 0x11, 0x00


	//----- nvinfo : EIATTR_KPARAM_INFO
	.align		4
.L_94:
        /*0018*/ 	.byte	0x04, 0x17
        /*001a*/ 	.short	(.L_96 - .L_95)
.L_95:
        /*001c*/ 	.word	0x00000000
        /*0020*/ 	.short	0x0009
        /*0022*/ 	.short	0x0040
        /*0024*/ 	.byte	0x00, 0xf0, 0x11, 0x00


	//----- nvinfo : EIATTR_KPARAM_INFO
	.align		4
.L_96:
        /*0028*/ 	.byte	0x04, 0x17
        /*002a*/ 	.short	(.L_98 - .L_97)
.L_97:
        /*002c*/ 	.word	0x00000000
        /*0030*/ 	.short	0x0008
        /*0032*/ 	.short	0x003c
        /*0034*/ 	.byte	0x00, 0xf0, 0x11, 0x00


	//----- nvinfo : EIATTR_KPARAM_INFO
	.align		4
.L_98:
        /*0038*/ 	.byte	0x04, 0x17
        /*003a*/ 	.short	(.L_100 - .L_99)
.L_99:
        /*003c*/ 	.word	0x00000000
        /*0040*/ 	.short	0x0007
        /*0042*/ 	.short	0x0038
        /*0044*/ 	.byte	0x00, 0xf0, 0x11, 0x00


	//----- nvinfo : EIATTR_KPARAM_INFO
	.align		4
.L_100:
        /*0048*/ 	.byte	0x04, 0x17
        /*004a*/ 	.short	(.L_102 - .L_101)
.L_101:
        /*004c*/ 	.word	0x00000000
        /*0050*/ 	.short	0x0006
        /*0052*/ 	.short	0x0030
        /*0054*/ 	.byte	0x00, 0xf5, 0x21, 0x00


	//----- nvinfo : EIATTR_KPARAM_INFO
	.align		4
.L_102:
        /*0058*/ 	.byte	0x04, 0x17
        /*005a*/ 	.short	(.L_104 - .L_103)
.L_103:
        /*005c*/ 	.word	0x00000000
        /*0060*/ 	.short	0x0005
        /*0062*/ 	.short	0x0028
        /*0064*/ 	.byte	0x00, 0xf5, 0x21, 0x00


	//----- nvinfo : EIATTR_KPARAM_INFO
	.align		4
.L_104:
        /*0068*/ 	.byte	0x04, 0x17
        /*006a*/ 	.short	(.L_106 - .L_105)
.L_105:
        /*006c*/ 	.word	0x00000000
        /*0070*/ 	.short	0x0004
        /*0072*/ 	.short	0x0020
        /*0074*/ 	.byte	0x00, 0xf0, 0x11, 0x00


	//----- nvinfo : EIATTR_KPARAM_INFO
	.align		4
.L_106:
        /*0078*/ 	.byte	0x04, 0x17
        /*007a*/ 	.short	(.L_108 - .L_107)
.L_107:
        /*007c*/ 	.word	0x00000000
        /*0080*/ 	.short	0x0003
        /*0082*/ 	.short	0x0018
        /*0084*/ 	.byte	0x00, 0xf5, 0x21, 0x00


	//----- nvinfo : EIATTR_KPARAM_INFO
	.align		4
.L_108:
        /*0088*/ 	.byte	0x04, 0x17
        /*008a*/ 	.short	(.L_110 - .L_109)
.L_109:
        /*008c*/ 	.word	0x00000000
        /*0090*/ 	.short	0x0002
        /*0092*/ 	.short	0x0010
        /*0094*/ 	.byte	0x00, 0xf0, 0x11, 0x00


	//----- nvinfo : EIATTR_KPARAM_INFO
	.align		4
.L_110:
        /*0098*/ 	.byte	0x04, 0x17
        /*009a*/ 	.short	(.L_112 - .L_111)
.L_111:
        /*009c*/ 	.word	0x00000000
        /*00a0*/ 	.short	0x0001
        /*00a2*/ 	.short	0x0008
        /*00a4*/ 	.byte	0x00, 0xf5, 0x21, 0x00


	//----- nvinfo : EIATTR_KPARAM_INFO
	.align		4
.L_112:
        /*00a8*/ 	.byte	0x04, 0x17
        /*00aa*/ 	.short	(.L_114 - .L_113)
.L_113:
        /*00ac*/ 	.word	0x00000000
        /*00b0*/ 	.short	0x0000
        /*00b2*/ 	.short	0x0000
        /*00b4*/ 	.byte	0x00, 0xf5, 0x21, 0x00


	//----- nvinfo : EIATTR_SPARSE_MMA_MASK
	.align		4
.L_114:
        /*00b8*/ 	.byte	0x03, 0x50
        /*00ba*/ 	.short	0x0000


	//----- nvinfo : EIATTR_MAXREG_COUNT
	.align		4
        /*00bc*/ 	.byte	0x03, 0x1b
        /*00be*/ 	.short	0x00ff


	//----- nvinfo : EIATTR_MERCURY_ISA_VERSION
	.align		4
        /*00c0*/ 	.byte	0x03, 0x5f
        /*00c2*/ 	.short	0x0101


	//----- nvinfo : EIATTR_VRC_CTA_INIT_COUNT
	.align		4
        /*00c4*/ 	.byte	0x02, 0x4a
	.zero		1
	.zero		1


	//----- nvinfo : EIATTR_EXIT_INSTR_OFFSETS
	.align		4
        /*00c8*/ 	.byte	0x04, 0x1c
        /*00ca*/ 	.short	(.L_116 - .L_115)


	//   ....[0]....
.L_115:
        /*00cc*/ 	.word	0x00000070


	//   ....[1]....
        /*00d0*/ 	.word	0x00001080


	//----- nvinfo : EIATTR_CBANK_PARAM_SIZE
	.align		4
.L_116:
        /*00d4*/ 	.byte	0x03, 0x19
        /*00d6*/ 	.short	0x0048


	//----- nvinfo : EIATTR_PARAM_CBANK
	.align		4
        /*00d8*/ 	.byte	0x04, 0x0a
        /*00da*/ 	.short	(.L_118 - .L_117)
	.align		4
.L_117:
        /*00dc*/ 	.word	index@(.nv.constant0._Z16likelihoodKernelI6__halfEvPT_S2_iPiiS2_Phiiii)
        /*00e0*/ 	.short	0x0380
        /*00e2*/ 	.short	0x0048


	//----- nvinfo : EIATTR_SW_WAR
	.align		4
.L_118:
        /*00e4*/ 	.byte	0x04, 0x36
        /*00e6*/ 	.short	(.L_120 - .L_119)
.L_119:
        /*00e8*/ 	.word	0x00000008
.L_120:


//--------------------- .nv.info._Z17propagationKernelI6__halfEvP17curandStateXORWOWPT_S4_S4_S4_i --------------------------
	.section	.nv.info._Z17propagationKernelI6__halfEvP17curandStateXORWOWPT_S4_S4_S4_i,"",@"SHT_CUDA_INFO"
	.sectionflags	@""
	.align	4


	//----- nvinfo : EIATTR_CUDA_API_VERSION
	.align		4
        /*0000*/ 	.byte	0x04, 0x37
        /*0002*/ 	.short	(.L_122 - .L_121)
.L_121:
        /*0004*/ 	.word	0x00000082


	//----- nvinfo : EIATTR_KPARAM_INFO
	.align		4
.L_122:
        /*0008*/ 	.byte	0x04, 0x17
        /*000a*/ 	.short	(.L_124 - .L_123)
.L_123:
        /*000c*/ 	.word	0x00000000
        /*0010*/ 	.short	0x0005
        /*0012*/ 	.short	0x0028
        /*0014*/ 	.byte	0x00, 0xf0, 0x11, 0x00


	//----- nvinfo : EIATTR_KPARAM_INFO
	.align		4
.L_124:
        /*0018*/ 	.byte	0x04, 0x17
        /*001a*/ 	.short	(.L_126 - .L_125)
.L_125:
        /*001c*/ 	.word	0x00000000
        /*0020*/ 	.short	0x0004
        /*0022*/ 	.short	0x0020
        /*0024*/ 	.byte	0x00, 0xf5, 0x21, 0x00


	//----- nvinfo : EIATTR_KPARAM_INFO
	.align		4
.L_126:
        /*0028*/ 	.byte	0x04, 0x17
        /*002a*/ 	.short	(.L_128 - .L_127)
.L_127:
        /*002c*/ 	.word	0x00000000
        /*0030*/ 	.short	0x0003
        /*0032*/ 	.short	0x0018
        /*0034*/ 	.byte	0x00, 0xf5, 0x21, 0x00


	//----- nvinfo : EIATTR_KPARAM_INFO
	.align		4
.L_128:
        /*0038*/ 	.byte	0x04, 0x17
        /*003a*/ 	.short	(.L_130 - .L_129)
.L_129:
        /*003c*/ 	.word	0x00000000
        /*0040*/ 	.short	0x0002
        /*0042*/ 	.short	0x0010
        /*0044*/ 	.byte	0x00, 0xf5, 0x21, 0x00


	//----- nvinfo : EIATTR_KPARAM_INFO
	.align		4
.L_130:
        /*0048*/ 	.byte	0x04, 0x17
        /*004a*/ 	.short	(.L_132 - .L_131)
.L_131:
        /*004c*/ 	.word	0x00000000
        /*0050*/ 	.short	0x0001
        /*0052*/ 	.short	0x0008
        /*0054*/ 	.byte	0x00, 0xf5, 0x21, 0x00


	//----- nvinfo : EIATTR_KPARAM_INFO
	.align		4
.L_132:
        /*0058*/ 	.byte	0x04, 0x17
        /*005a*/ 	.short	(.L_134 - .L_133)
.L_133:
        /*005c*/ 	.word	0x00000000
        /*0060*/ 	.short	0x0000
        /*0062*/ 	.short	0x0000
        /*0064*/ 	.byte	0x00, 0xf5, 0x21, 0x00


	//----- nvinfo : EIATTR_SPARSE_MMA_MASK
	.align		4
.L_134:
        /*0068*/ 	.byte	0x03, 0x50
        /*006a*/ 	.short	0x0000


	//----- nvinfo : EIATTR_MAXREG_COUNT
	.align		4
        /*006c*/ 	.byte	0x03, 0x1b
        /*006e*/ 	.short	0x00ff


	//----- nvinfo : EIATTR_MERCURY_ISA_VERSION
	.align		4
        /*0070*/ 	.byte	0x03, 0x5f
        /*0072*/ 	.short	0x0101


	//----- nvinfo : EIATTR_VRC_CTA_INIT_COUNT
	.align		4
        /*0074*/ 	.byte	0x02, 0x4a
	.zero		1
	.zero		1


	//----- nvinfo : EIATTR_EXIT_INSTR_OFFSETS
	.align		4
        /*0078*/ 	.byte	0x04, 0x1c
        /*007a*/ 	.short	(.L_136 - .L_135)


	//   ....[0]....
.L_135:
        /*007c*/ 	.word	0x00000ca0


	//----- nvinfo : EIATTR_CRS_STACK_SIZE
	.align		4
.L_136:
        /*0080*/ 	.byte	0x04, 0x1e
        /*0082*/ 	.short	(.L_138 - .L_137)
.L_137:
        /*0084*/ 	.word	0x00000000


	//----- nvinfo : EIATTR_CBANK_PARAM_SIZE
	.align		4
.L_138:
        /*0088*/ 	.byte	0x03, 0x19
        /*008a*/ 	.short	0x002c


	//----- nvinfo : EIATTR_PARAM_CBANK
	.align		4
        /*008c*/ 	.byte	0x04, 0x0a
        /*008e*/ 	.short	(.L_140 - .L_139)
	.align		4
.L_139:
        /*0090*/ 	.word	index@(.nv.constant0._Z17propagationKernelI6__halfEvP17curandStateXORWOWPT_S4_S4_S4_i)
        /*0094*/ 	.short	0x0380
        /*0096*/ 	.short	0x002c


	//----- nvinfo : EIATTR_SW_WAR
	.align		4
.L_140:
        /*0098*/ 	.byte	0x04, 0x36
        /*009a*/ 	.short	(.L_142 - .L_141)
.L_141:
        /*009c*/ 	.word	0x00000008
.L_142:


//--------------------- .nv.info._Z17curandSetupKernelP17curandStateXORWOWii --------------------------
	.section	.nv.info._Z17curandSetupKernelP17curandStateXORWOWii,"",@"SHT_CUDA_INFO"
	.sectionflags	@""
	.align	4


	//----- nvinfo : EIATTR_CUDA_API_VERSION
	.align		4
        /*0000*/ 	.byte	0x04, 0x37
        /*0002*/ 	.short	(.L_144 - .L_143)
.L_143:
        /*0004*/ 	.word	0x00000082


	//----- nvinfo : EIATTR_KPARAM_INFO
	.align		4
.L_144:
        /*0008*/ 	.byte	0x04, 0x17
        /*000a*/ 	.short	(.L_146 - .L_145)
.L_145:
        /*000c*/ 	.word	0x00000000
        /*0010*/ 	.short	0x0002
        /*0012*/ 	.short	0x000c
        /*0014*/ 	.byte	0x00, 0xf0, 0x11, 0x00


	//----- nvinfo : EIATTR_KPARAM_INFO
	.align		4
.L_146:
        /*0018*/ 	.byte	0x04, 0x17
        /*001a*/ 	.short	(.L_148 - .L_147)
.L_147:
        /*001c*/ 	.word	0x00000000
        /*0020*/ 	.short	0x0001
        /*0022*/ 	.short	0x0008
        /*0024*/ 	.byte	0x00, 0xf0, 0x11, 0x00


	//----- nvinfo : EIATTR_KPARAM_INFO
	.align		4
.L_148:
        /*0028*/ 	.byte	0x04, 0x17
        /*002a*/ 	.short	(.L_150 - .L_149)
.L_149:
        /*002c*/ 	.word	0x00000000
        /*0030*/ 	.short	0x0000
        /*0032*/ 	.short	0x0000
        /*0034*/ 	.byte	0x00, 0xf5, 0x21, 0x00


	//----- nvinfo : EIATTR_SPARSE_MMA_MASK
	.align		4
.L_150:
        /*0038*/ 	.byte	0x03, 0x50
        /*003a*/ 	.short	0x0000


	//----- nvinfo : EIATTR_MAXREG_COUNT
	.align		4
        /*003c*/ 	.byte	0x03, 0x1b
        /*003e*/ 	.short	0x00ff


	//----- nvinfo : EIATTR_MERCURY_ISA_VERSION
	.align		4
        /*0040*/ 	.byte	0x03, 0x5f
        /*0042*/ 	.short	0x0101


	//----- nvinfo : EIATTR_VRC_CTA_INIT_COUNT
	.align		4
        /*0044*/ 	.byte	0x02, 0x4a
	.zero		1
	.zero		1


	//----- nvinfo : EIATTR_EXIT_INSTR_OFFSETS
	.align		4
        /*0048*/ 	.byte	0x04, 0x1c
        /*004a*/ 	.short	(.L_152 - .L_151)


	//   ....[0]....
.L_151:
        /*004c*/ 	.word	0x00000070


	//   ....[1]....
        /*0050*/ 	.word	0x00000f10


	//----- nvinfo : EIATTR_CRS_STACK_SIZE
	.align		4
.L_152:
        /*0054*/ 	.byte	0x04, 0x1e
        /*0056*/ 	.short	(.L_154 - .L_153)
.L_153:
        /*0058*/ 	.word	0x00000000


	//----- nvinfo : EIATTR_CBANK_PARAM_SIZE
	.align		4
.L_154:
        /*005c*/ 	.byte	0x03, 0x19
        /*005e*/ 	.short	0x0010


	//----- nvinfo : EIATTR_PARAM_CBANK
	.align		4
        /*0060*/ 	.byte	0x04, 0x0a
        /*0062*/ 	.short	(.L_156 - .L_155)
	.align		4
.L_155:
        /*0064*/ 	.word	index@(.nv.constant0._Z17curandSetupKernelP17curandStateXORWOWii)
        /*0068*/ 	.short	0x0380
        /*006a*/ 	.short	0x0010


	//----- nvinfo : EIATTR_SW_WAR
	.align		4
.L_156:
        /*006c*/ 	.byte	0x04, 0x36
        /*006e*/ 	.short	(.L_158 - .L_157)
.L_157:
        /*0070*/ 	.word	0x00000008
.L_158:


//--------------------- .nv.callgraph             --------------------------
	.section	.nv.callgraph,"",@"SHT_CUDA_CALLGRAPH"
	.align	4
	.sectionentsize	8
	.align		4
        /*0000*/ 	.word	0x00000000
	.align		4
        /*0004*/ 	.word	0xffffffff
	.align		4
        /*0008*/ 	.word	0x00000000
	.align		4
        /*000c*/ 	.word	0xfffffffe
	.align		4
        /*0010*/ 	.word	0x00000000
	.align		4
        /*0014*/ 	.word	0xfffffffd
	.align		4
        /*0018*/ 	.word	0x00000000
	.align		4
        /*001c*/ 	.word	0xfffffffc


//--------------------- .nv.constant4             --------------------------
	.section	.nv.constant4,"a",@progbits
	.align	8
	.align		8
.nv.constant4:
        /*0000*/ 	.dword	precalc_xorwow_matrix
	.align		8
        /*0008*/ 	.dword	precalc_xorwow_offset_matrix
	.align		8
        /*0010*/ 	.dword	mrg32k3aM1
	.align		8
        /*0018*/ 	.dword	mrg32k3aM2
	.align		8
        /*0020*/ 	.dword	mrg32k3aM1SubSeq
	.align		8
        /*0028*/ 	.dword	mrg32k3aM2SubSeq
	.align		8
        /*0030*/ 	.dword	mrg32k3aM1Seq
	.align		8
        /*0038*/ 	.dword	mrg32k3aM2Seq


//--------------------- .nv.constant3             --------------------------
	.section	.nv.constant3,"a",@progbits
	.align	8
.nv.constant3:
	.type		__cr_lgamma_table,@object
	.size		__cr_lgamma_table,(.L_8 - __cr_lgamma_table)
__cr_lgamma_table:
        /*0000*/ 	.byte	0x00, 0x00, 0x00, 0x00, 0x00, 0x00, 0x00, 0x00, 0x00, 0x00, 0x00, 0x00, 0x00, 0x00, 0x00, 0x00
        /*0010*/ 	.byte	0xef, 0x39, 0xfa, 0xfe, 0x42, 0x2e, 0xe6, 0x3f, 0x02, 0x20, 0x2a, 0xfa, 0x0b, 0xab, 0xfc, 0x3f
        /*0020*/ 	.byte	0xf9, 0x2c, 0x92, 0x7c, 0xa7, 0x6c, 0x09, 0x40, 0xc9, 0x79, 0x44, 0x3c, 0x64, 0x26, 0x13, 0x40
        /*0030*/ 	.byte	0xca, 0x01, 0xcf, 0x3a, 0x27, 0x51, 0x1a, 0x40, 0x30, 0xcc, 0x2d, 0xf3, 0xe1, 0x0c, 0x21, 0x40
        /*0040*/ 	.byte	0x0d, 0xb7, 0xfc, 0x82, 0x8e, 0x35, 0x25, 0x40
.L_8:


//--------------------- .text._Z16resamplingKernelI6__halfEvP17curandStateXORWOWPT_S4_S4_S4_S4_S4_S4_i --------------------------
	.section	.text._Z16resamplingKernelI6__halfEvP17curandStateXORWOWPT_S4_S4_S4_S4_S4_S4_i,"ax",@progbits
	.align	128
        .global         _Z16resamplingKernelI6__halfEvP17curandStateXORWOWPT_S4_S4_S4_S4_S4_S4_i
        .type           _Z16resamplingKernelI6__halfEvP17curandStateXORWOWPT_S4_S4_S4_S4_S4_S4_i,@function
        .size           _Z16resamplingKernelI6__halfEvP17curandStateXORWOWPT_S4_S4_S4_S4_S4_S4_i,(.L_x_59 - _Z16resamplingKernelI6__halfEvP17curandStateXORWOWPT_S4_S4_S4_S4_S4_S4_i)
        .other          _Z16resamplingKernelI6__halfEvP17curandStateXORWOWPT_S4_S4_S4_S4_S4_S4_i,@"STO_CUDA_ENTRY STV_DEFAULT"
_Z16resamplingKernelI6__halfEvP17curandStateXORWOWPT_S4_S4_S4_S4_S4_S4_i:
.text._Z16resamplingKernelI6__halfEvP17curandStateXORWOWPT_S4_S4_S4_S4_S4_S4_i:
[----:B------:R-:W-:Y:S01]  /*0000*/  LDC R1, c[0x0][0x37c] ;  /* 0x0000df00ff017b82 */ /* 0x000fe20000000800 */
[----:B------:R-:W0:Y:S07]  /*0010*/  S2R R3, SR_TID.X ;  /* 0x0000000000037919 */ /* 0x000e2e0000002100 */
[----:B------:R-:W0:Y:S01]  /*0020*/  S2UR UR4, SR_CTAID.X ;  /* 0x00000000000479c3 */ /* 0x000e220000002500 */
[----:B------:R-:W1:Y:S01]  /*0030*/  LDCU UR7, c[0x0][0x3c0] ;  /* 0x00007800ff0777ac */ /* 0x000e620008000800 */
[----:B------:R-:W-:Y:S06]  /*0040*/  BSSY.RECONVERGENT B0, `(.L_x_0) ;  /* 0x0000033000007945 */ /* 0x000fec0003800200 */
[----:B------:R-:W0:Y:S02]  /*0050*/  LDC R0, c[0x0][0x360] ;  /* 0x0000d800ff007b82 */ /* 0x000e240000000800 */
[----:B0-----:R-:W-:Y:S01]  /*0060*/  IMAD R0, R0, UR4, R3 ;  /* 0x0000000400007c24 */ /* 0x001fe2000f8e0203 */
[----:B------:R-:W0:Y:S04]  /*0070*/  LDCU.64 UR4, c[0x0][0x358] ;  /* 0x00006b00ff0477ac */ /* 0x000e280008000a00 */
[----:B------:R-:W-:-:S13]  /*0080*/  ISETP.NE.AND P0, PT, R0, RZ, PT ;  /* 0x000000ff0000720c */ /* 0x000fda0003f05270 */
[----:B-1----:R-:W-:Y:S05]  /*0090*/  @P0 BRA `(.L_x_1) ;  /* 0x0000000000b40947 */ /* 0x002fea0003800000 */
[----:B------:R-:W0:Y:S01]  /*00a0*/  LDC.64 R2, c[0x0][0x380] ;  /* 0x0000e000ff027b82 */ /* 0x000e220000000a00 */
[----:B------:R-:W1:Y:S01]  /*00b0*/  LDCU UR6, c[0x0][0x3c0] ;  /* 0x00007800ff0677ac */ /* 0x000e620008000800 */
[----:B0-----:R-:W2:Y:S04]  /*00c0*/  LDG.E.64 R16, desc[UR4][R2.64] ;  /* 0x0000000402107981 */ /* 0x001ea8000c1e1b00 */
[----:B------:R-:W3:Y:S04]  /*00d0*/  LDG.E.64 R8, desc[UR4][R2.64+0x10] ;  /* 0x0000100402087981 */ /* 0x000ee8000c1e1b00 */
[----:B------:R-:W4:Y:S04]  /*00e0*/  LDG.E.64 R10, desc[UR4][R2.64+0x8] ;  /* 0x00000804020a7981 */ /* 0x000f28000c1e1b00 */
[----:B------:R-:W5:Y:S04]  /*00f0*/  LDG.E.64 R6, desc[UR4][R2.64+0x18] ;  /* 0x0000180402067981 */ /* 0x000f68000c1e1b00 */
[----:B------:R-:W5:Y:S04]  /*0100*/  LDG.E.64 R4, desc[UR4][R2.64+0x28] ;  /* 0x0000280402047981 */ /* 0x000f68000c1e1b00 */
[----:B------:R-:W5:Y:S01]  /*0110*/  LDG.E R13, desc[UR4][R2.64+0x20] ;  /* 0x00002004020d7981 */ /* 0x000f62000c1e1900 */
[----:B------:R-:W-:Y:S01]  /*0120*/  HFMA2 R19, -RZ, RZ, 0.1171875, 0 ;  /* 0x2f800000ff137431 */ /* 0x000fe200000001ff */
[----:B--2---:R-:W-:-:S02]  /*0130*/  SHF.R.U32.HI R12, RZ, 0x2, R17 ;  /* 0x00000002ff0c7819 */ /* 0x004fc40000011611 */
[----:B------:R-:W-:Y:S02]  /*0140*/  IADD3 R16, PT, PT, R16, 0x587c5, RZ ;  /* 0x000587c510107810 */ /* 0x000fe40007ffe0ff */
[----:B------:R-:W-:Y:S01]  /*0150*/  LOP3.LUT R12, R12, R17, RZ, 0x3c, !PT ;  /* 0x000000110c0c7212 */ /* 0x000fe200078e3cff */
[----:B---3--:R-:W-:Y:S01]  /*0160*/  IMAD.SHL.U32 R14, R9, 0x10, RZ ;  /* 0x00000010090e7824 */ /* 0x008fe200078e00ff */
[----:B-1----:R-:W0:Y:S03]  /*0170*/  I2F.F16 R17, UR6 ;  /* 0x0000000600117d06 */ /* 0x002e260008200c00 */
[----:B------:R-:W-:-:S05]  /*0180*/  IMAD.SHL.U32 R15, R12, 0x2, RZ ;  /* 0x000000020c0f7824 */ /* 0x000fca00078e00ff */
[----:B------:R-:W-:-:S04]  /*0190*/  LOP3.LUT R15, R9, R14, R15, 0x96, !PT ;  /* 0x0000000e090f7212 */ /* 0x000fc800078e960f */
[----:B------:R-:W-:Y:S01]  /*01a0*/  LOP3.LUT R15, R15, R12, RZ, 0x3c, !PT ;  /* 0x0000000c0f0f7212 */ /* 0x000fe200078e3cff */
[----:B0-----:R-:W-:-:S04]  /*01b0*/  HADD2.F32 R17, -RZ, R17.H0_H0 ;  /* 0x20000011ff117230 */ /* 0x001fc80000004100 */
[----:B------:R-:W-:Y:S01]  /*01c0*/  IMAD.IADD R12, R15, 0x1, R16 ;  /* 0x000000010f0c7824 */ /* 0x000fe200078e0210 */
[----:B------:R-:W0:Y:S04]  /*01d0*/  MUFU.RCP R21, R17 ;  /* 0x0000001100157308 */ /* 0x000e280000001000 */
[----:B------:R-:W-:-:S05]  /*01e0*/  I2FP.F32.U32 R12, R12 ;  /* 0x0000000c000c7245 */ /* 0x000fca0000201000 */
[----:B------:R-:W-:Y:S02]  /*01f0*/  FFMA R12, R12, R19, 1.1641532182693481445e-10 ;  /* 0x2f0000000c0c7423 */ /* 0x000fe40000000013 */
[----:B------:R-:W1:Y:S03]  /*0200*/  LDC.64 R18, c[0x0][0x3b8] ;  /* 0x0000ee00ff127b82 */ /* 0x000e660000000a00 */
[----:B------:R-:W-:-:S05]  /*0210*/  F2FP.F16.F32.PACK_AB R12, RZ, R12 ;  /* 0x0000000cff0c723e */ /* 0x000fca00000000ff */
[----:B------:R-:W-:-:S05]  /*0220*/  HADD2.F32 R12, -RZ, R12.H0_H0 ;  /* 0x2000000cff0c7230 */ /* 0x000fca0000004100 */
[----:B0-----:R-:W-:-:S05]  /*0230*/  FMUL R14, R12, R21 ;  /* 0x000000150c0e7220 */ /* 0x001fca0000400000 */
[----:B------:R-:W-:-:S05]  /*0240*/  F2FP.F16.F32.PACK_AB R20, RZ, R14 ;  /* 0x0000000eff14723e */ /* 0x000fca00000000ff */
[C---:B------:R-:W-:Y:S02]  /*0250*/  HSETP2.GEU.AND P1, PT, |R20|.reuse.H0_H0, 8.523464202880859375e-06, 8.523464202880859375e-06, PT ;  /* 0x008f008f14007434 */ /* 0x040fe40003f2ea00 */
[----:B------:R-:W-:-:S05]  /*0260*/  HSETP2.GT.AND P0, PT, |R20|.H0_H0, RZ.H0_H0, PT ;  /* 0x200000ff14007234 */ /* 0x000fca0003f04a00 */
[----:B------:R-:W-:-:S13]  /*0270*/  PLOP3.LUT P0, PT, P1, P0, PT, 0xf2, 0x2f ;  /* 0x00000000002f781c */ /* 0x000fda0000f01e72 */
[----:B------:R-:W-:Y:S01]  /*0280*/  @!P0 FFMA R12, -R17, R14, R12 ;  /* 0x0000000e110c8223 */ /* 0x000fe2000000010c */
[----:B----4-:R-:W-:-:S03]  /*0290*/  MOV R17, R10 ;  /* 0x0000000a00117202 */ /* 0x010fc60000000f00 */
[----:B------:R-:W-:Y:S01]  /*02a0*/  @!P0 FFMA R12, R21, R12, R14 ;  /* 0x0000000c150c8223 */ /* 0x000fe2000000000e */
[----:B------:R-:W-:Y:S01]  /*02b0*/  IMAD.MOV.U32 R21, RZ, RZ, R8 ;  /* 0x000000ffff157224 */ /* 0x000fe200078e0008 */
[----:B------:R-:W-:-:S03]  /*02c0*/  MOV R14, R9 ;  /* 0x00000009000e7202 */ /* 0x000fc60000000f00 */
[----:B------:R-:W-:-:S04]  /*02d0*/  @!P0 F2FP.F16.F32.PACK_AB R20, RZ, R12 ;  /* 0x0000000cff14823e */ /* 0x000fc800000000ff */
[----:B------:R-:W-:Y:S01]  /*02e0*/  PRMT R8, R20, 0x7610, R8 ;  /* 0x0000761014087816 */ /* 0x000fe20000000008 */
[----:B------:R-:W-:-:S04]  /*02f0*/  IMAD.MOV.U32 R20, RZ, RZ, R11 ;  /* 0x000000ffff147224 */ /* 0x000fc800078e000b */
[----:B-1----:R1:W-:Y:S04]  /*0300*/  STG.E.U16 desc[UR4][R18.64], R8 ;  /* 0x0000000812007986 */ /* 0x0023e8000c101504 */
[----:B------:R1:W-:Y:S04]  /*0310*/  STG.E.64 desc[UR4][R2.64], R16 ;  /* 0x0000001002007986 */ /* 0x0003e8000c101b04 */
[----:B------:R1:W-:Y:S04]  /*0320*/  STG.E.64 desc[UR4][R2.64+0x8], R20 ;  /* 0x0000081402007986 */ /* 0x0003e8000c101b04 */
[----:B------:R1:W-:Y:S04]  /*0330*/  STG.E.64 desc[UR4][R2.64+0x10], R14 ;  /* 0x0000100e02007986 */ /* 0x0003e8000c101b04 */
[----:B-----5:R1:W-:Y:S04]  /*0340*/  STG.E.64 desc[UR4][R2.64+0x18], R6 ;  /* 0x0000180602007986 */ /* 0x0203e8000c101b04 */
[----:B------:R1:W-:Y:S04]  /*0350*/  STG.E.64 desc[UR4][R2.64+0x28], R4 ;  /* 0x0000280402007986 */ /* 0x0003e8000c101b04 */
[----:B------:R1:W-:Y:S02]  /*0360*/  STG.E desc[UR4][R2.64+0x20], R13 ;  /* 0x0000200d02007986 */ /* 0x0003e4000c101904 */
.L_x_1:
[----:B0-----:R-:W-:Y:S05]  /*0370*/  BSYNC.RECONVERGENT B0 ;  /* 0x0000000000007941 */ /* 0x001fea0003800200 */
.L_x_0:
[----:B-1----:R-:W0:Y:S08]  /*0380*/  LDC.64 R2, c[0x0][0x3b8] ;  /* 0x0000ee00ff027b82 */ /* 0x002e300000000a00 */
[----:B------:R-:W-:Y:S01]  /*0390*/  BAR.SYNC.DEFER_BLOCKING 0x0 ;  /* 0x0000000000007b1d */ /* 0x000fe20000010000 */
[----:B------:R-:W-:-:S04]  /*03a0*/  ISETP.GE.AND P2, PT, R0, UR7, PT ;  /* 0x0000000700007c0c */ /* 0x000fc8000bf46270 */
[C---:B------:R-:W-:Y:S01]  /*03b0*/  ISETP.EQ.OR P0, PT, R0.reuse, RZ, P2 ;  /* 0x000000ff0000720c */ /* 0x040fe20001702670 */
[----:B------:R-:W-:Y:S01]  /*03c0*/  BSSY.RECONVERGENT B0, `(.L_x_2) ;  /* 0x0000014000007945 */ /* 0x000fe20003800200 */
[----:B0-----:R-:W-:-:S11]  /*03d0*/  IMAD.WIDE R2, R0, 0x2, R2 ;  /* 0x0000000200027825 */ /* 0x001fd600078e0202 */
[----:B------:R-:W-:Y:S05]  /*03e0*/  @P0 BRA `(.L_x_3) ;  /* 0x0000000000440947 */ /* 0x000fea0003800000 */
[----:B------:R-:W0:Y:S02]  /*03f0*/  LDC.64 R4, c[0x0][0x3b8] ;  /* 0x0000ee00ff047b82 */ /* 0x000e240000000a00 */
[----:B0-----:R0:W2:Y:S01]  /*0400*/  LDG.E.U16 R4, desc[UR4][R4.64] ;  /* 0x0000000404047981 */ /* 0x0010a2000c1e1500 */
[----:B------:R-:W1:Y:S08]  /*0410*/  I2F.F16 R7, UR7 ;  /* 0x0000000700077d06 */ /* 0x000e700008200c00 */
[----:B------:R-:W3:Y:S01]  /*0420*/  I2F.F16 R6, R0 ;  /* 0x0000000000067306 */ /* 0x000ee20000200c00 */
[----:B-1----:R-:W-:-:S07]  /*0430*/  HADD2.F32 R9, -RZ, R7.H0_H0 ;  /* 0x20000007ff097230 */ /* 0x002fce0000004100 */
[----:B------:R-:W1:Y:S01]  /*0440*/  MUFU.RCP R8, R9 ;  /* 0x0000000900087308 */ /* 0x000e620000001000 */
[----:B---3--:R-:W-:-:S05]  /*0450*/  HADD2.F32 R6, -RZ, R6.H0_H0 ;  /* 0x20000006ff067230 */ /* 0x008fca0000004100 */
[----:B-1----:R-:W-:-:S05]  /*0460*/  FMUL R7, R8, R6 ;  /* 0x0000000608077220 */ /* 0x002fca0000400000 */
[----:B0-----:R-:W-:-:S05]  /*0470*/  F2FP.F16.F32.PACK_AB R5, RZ, R7 ;  /* 0x00000007ff05723e */ /* 0x001fca00000000ff */
[C---:B------:R-:W-:Y:S02]  /*0480*/  HSETP2.GEU.AND P1, PT, |R5|.reuse.H0_H0, 8.523464202880859375e-06, 8.523464202880859375e-06, PT ;  /* 0x008f008f05007434 */ /* 0x040fe40003f2ea00 */
[----:B------:R-:W-:-:S05]  /*0490*/  HSETP2.GT.AND P0, PT, |R5|.H0_H0, RZ.H0_H0, PT ;  /* 0x200000ff05007234 */ /* 0x000fca0003f04a00 */
[----:B------:R-:W-:-:S13]  /*04a0*/  PLOP3.LUT P0, PT, P1, P0, PT, 0xf2, 0x2f ;  /* 0x00000000002f781c */ /* 0x000fda0000f01e72 */
[----:B------:R-:W-:-:S04]  /*04b0*/  @!P0 FFMA R6, -R9, R7, R6 ;  /* 0x0000000709068223 */ /* 0x000fc80000000106 */
[----:B------:R-:W-:-:S05]  /*04c0*/  @!P0 FFMA R6, R8, R6, R7 ;  /* 0x0000000608068223 */ /* 0x000fca0000000007 */
[----:B------:R-:W-:-:S05]  /*04d0*/  @!P0 F2FP.F16.F32.PACK_AB R5, RZ, R6 ;  /* 0x00000006ff05823e */ /* 0x000fca00000000ff */
[----:B--2---:R-:W-:-:S05]  /*04e0*/  HADD2 R4, R4.H0_H0, R5.H0_H0 ;  /* 0x2000000504047230 */ /* 0x004fca0000000800 */
[----:B------:R0:W-:Y:S02]  /*04f0*/  STG.E.U16 desc[UR4][R2.64], R4 ;  /* 0x0000000402007986 */ /* 0x0001e4000c101504 */
.L_x_3:
[----:B------:R-:W-:Y:S05]  /*0500*/  BSYNC.RECONVERGENT B0 ;  /* 0x0000000000007941 */ /* 0x000fea0003800200 */
.L_x_2:
[----:B------:R-:W-:Y:S05]  /*0510*/  @P2 EXIT ;  /* 0x000000000000294d */ /* 0x000fea0003800000 */
[----:B------:R-:W-:Y:S01]  /*0520*/  UISETP.GE.AND UP0, UPT, UR7, 0x1, UPT ;  /* 0x000000010700788c */ /* 0x000fe2000bf06270 */
[----:B------:R-:W-:-:S08]  /*0530*/  IMAD.MOV.U32 R6, RZ, RZ, -0x1 ;  /* 0xffffffffff067424 */ /* 0x000fd000078e00ff */
[----:B------:R-:W-:Y:S05]  /*0540*/  BRA.U !UP0, `(.L_x_4) ;  /* 0x0000000108387547 */ /* 0x000fea000b800000 */
[----:B------:R1:W5:Y:S01]  /*0550*/  LDG.E.U16 R7, desc[UR4][R2.64] ;  /* 0x0000000402077981 */ /* 0x000362000c1e1500 */
[----:B0-----:R-:W0:Y:S01]  /*0560*/  LDC.64 R4, c[0x0][0x3b0] ;  /* 0x0000ec00ff047b82 */ /* 0x001e220000000a00 */
[----:B------:R-:W-:Y:S01]  /*0570*/  HFMA2 R6, -RZ, RZ, 0, 0 ;  /* 0x00000000ff067431 */ /* 0x000fe200000001ff */
[----:B------:R-:W-:Y:S01]  /*0580*/  BSSY.RECONVERGENT B0, `(.L_x_4) ;  /* 0x000000a000007945 */ /* 0x000fe20003800200 */
[----:B------:R-:W2:Y:S05]  /*0590*/  LDCU UR6, c[0x0][0x3c0] ;  /* 0x00007800ff0677ac */ /* 0x000eaa0008000800 */
.L_x_6:
[----:B01----:R-:W-:-:S06]  /*05a0*/  IMAD.WIDE.U32 R2, R6, 0x2, R4 ;  /* 0x0000000206027825 */ /* 0x003fcc00078e0004 */
[----:B------:R-:W3:Y:S02]  /*05b0*/  LDG.E.U16 R2, desc[UR4][R2.64] ;  /* 0x0000000402027981 */ /* 0x000ee4000c1e1500 */
[----:B---3-5:R-:W-:-:S13]  /*05c0*/  HSETP2.GE.AND P0, PT, R2.H0_H0, R7.H0_H0, PT ;  /* 0x2000000702007234 */ /* 0x028fda0003f06800 */
[----:B------:R-:W-:Y:S05]  /*05d0*/  @P0 BRA `(.L_x_5) ;  /* 0x0000000000100947 */ /* 0x000fea0003800000 */
[----:B------:R-:W-:-:S05]  /*05e0*/  VIADD R6, R6, 0x1 ;  /* 0x0000000106067836 */ /* 0x000fca0000000000 */
[----:B--2---:R-:W-:-:S13]  /*05f0*/  ISETP.NE.AND P0, PT, R6, UR6, PT ;  /* 0x0000000606007c0c */ /* 0x004fda000bf05270 */
[----:B------:R-:W-:Y:S05]  /*0600*/  @P0 BRA `(.L_x_6) ;  /* 0xfffffffc00e40947 */ /* 0x000fea000383ffff */
[----:B------:R-:W-:-:S07]  /*0610*/  MOV R6, 0xffffffff ;  /* 0xffffffff00067802 */ /* 0x000fce0000000f00 */
.L_x_5:
[----:B--2---:R-:W-:Y:S05]  /*0620*/  BSYNC.RECONVERGENT B0 ;  /* 0x0000000000007941 */ /* 0x004fea0003800200 */
.L_x_4:
[----:B------:R-:W1:Y:S01]  /*0630*/  LDC R11, c[0x0][0x3c0] ;  /* 0x0000f000ff0b7b82 */ /* 0x000e620000000800 */
[----:B------:R-:W-:-:S05]  /*0640*/  IMAD.MOV.U32 R9, RZ, RZ, R6 ;  /* 0x000000ffff097224 */ /* 0x000fca00078e0006 */
[----:B------:R-:W-:Y:S02]  /*0650*/  ISETP.NE.AND P0, PT, R9, -0x1, PT ;  /* 0xffffffff0900780c */ /* 0x000fe40003f05270 */
[----:B0-----:R-:W0:Y:S08]  /*0660*/  LDC.64 R4, c[0x0][0x388] ;  /* 0x0000e200ff047b82 */ /* 0x001e300000000a00 */
[----:B------:R-:W2:Y:S03]  /*0670*/  LDC.64 R2, c[0x0][0x398] ;  /* 0x0000e600ff027b82 */ /* 0x000ea60000000a00 */
[----:B-1----:R-:W-:-:S05]  /*0680*/  @!P0 IADD3 R9, PT, PT, R11, -0x1, RZ ;  /* 0xffffffff0b098810 */ /* 0x002fca0007ffe0ff */
[----:B------:R-:W1:Y:S01]  /*0690*/  LDC.64 R6, c[0x0][0x390] ;  /* 0x0000e400ff067b82 */ /* 0x000e620000000a00 */
[----:B0-----:R-:W-:-:S06]  /*06a0*/  IMAD.WIDE R4, R9, 0x2, R4 ;  /* 0x0000000209047825 */ /* 0x001fcc00078e0204 */
[----:B------:R-:W3:Y:S01]  /*06b0*/  LDG.E.U16 R5, desc[UR4][R4.64] ;  /* 0x0000000404057981 */ /* 0x000ee2000c1e1500 */
[----:B--2---:R-:W-:-:S04]  /*06c0*/  IMAD.WIDE R2, R0, 0x2, R2 ;  /* 0x0000000200027825 */ /* 0x004fc800078e0202 */
[----:B-1----:R-:W-:Y:S01]  /*06d0*/  IMAD.WIDE R6, R9, 0x2, R6 ;  /* 0x0000000209067825 */ /* 0x002fe200078e0206 */
[----:B------:R-:W0:Y:S08]  /*06e0*/  I2F.F16 R11, R11 ;  /* 0x0000000b000b7306 */ /* 0x000e300000200c00 */
[----:B------:R-:W1:Y:S01]  /*06f0*/  I2F.F16 R8, 0x1 ;  /* 0x0000000100087906 */ /* 0x000e620000200c00 */
[----:B0-----:R-:W-:-:S07]  /*0700*/  HADD2.F32 R13, -RZ, R11.H0_H0 ;  /* 0x2000000bff0d7230 */ /* 0x001fce0000004100 */
[----:B------:R-:W0:Y:S01]  /*0710*/  MUFU.RCP R12, R13 ;  /* 0x0000000d000c7308 */ /* 0x000e220000001000 */
[----:B-1----:R-:W-:Y:S01]  /*0720*/  HADD2.F32 R8, -RZ, R8.H0_H0 ;  /* 0x20000008ff087230 */ /* 0x002fe20000004100 */
[----:B---3--:R1:W-:Y:S04]  /*0730*/  STG.E.U16 desc[UR4][R2.64], R5 ;  /* 0x0000000502007986 */ /* 0x0083e8000c101504 */
[----:B------:R-:W2:Y:S01]  /*0740*/  LDG.E.U16 R7, desc[UR4][R6.64] ;  /* 0x0000000406077981 */ /* 0x000ea2000c1e1500 */
[----:B0-----:R-:W-:-:S05]  /*0750*/  FMUL R9, R12, R8 ;  /* 0x000000080c097220 */ /* 0x001fca0000400000 */
[----:B------:R-:W-:Y:S01]  /*0760*/  F2FP.F16.F32.PACK_AB R10, RZ, R9 ;  /* 0x00000009ff0a723e */ /* 0x000fe200000000ff */
[----:B-1----:R-:W0:Y:S04]  /*0770*/  LDC.64 R2, c[0x0][0x3a0] ;  /* 0x0000e800ff027b82 */ /* 0x002e280000000a00 */
[C---:B------:R-:W-:Y:S02]  /*0780*/  HSETP2.GEU.AND P1, PT, |R10|.reuse.H0_H0, 8.523464202880859375e-06, 8.523464202880859375e-06, PT ;  /* 0x008f008f0a007434 */ /* 0x040fe40003f2ea00 */
[----:B------:R-:W-:Y:S02]  /*0790*/  HSETP2.GT.AND P0, PT, |R10|.H0_H0, RZ.H0_H0, PT ;  /* 0x200000ff0a007234 */ /* 0x000fe40003f04a00 */
[----:B------:R-:W1:Y:S03]  /*07a0*/  LDC.64 R4, c[0x0][0x3a8] ;  /* 0x0000ea00ff047b82 */ /* 0x000e660000000a00 */
[----:B------:R-:W-:-:S13]  /*07b0*/  PLOP3.LUT P0, PT, P1, P0, PT, 0xf2, 0x2f ;  /* 0x00000000002f781c */ /* 0x000fda0000f01e72 */
[----:B------:R-:W-:Y:S01]  /*07c0*/  @!P0 FFMA R8, -R13, R9, R8 ;  /* 0x000000090d088223 */ /* 0x000fe20000000108 */
[----:B0-----:R-:W-:-:S04]  /*07d0*/  IMAD.WIDE R2, R0, 0x2, R2 ;  /* 0x0000000200027825 */ /* 0x001fc800078e0202 */
[----:B------:R-:W-:-:S05]  /*07e0*/  @!P0 FFMA R8, R12, R8, R9 ;  /* 0x000000080c088223 */ /* 0x000fca0000000009 */
[----:B------:R-:W-:Y:S01]  /*07f0*/  @!P0 F2FP.F16.F32.PACK_AB R10, RZ, R8 ;  /* 0x00000008ff0a823e */ /* 0x000fe200000000ff */
[----:B-1----:R-:W-:Y:S01]  /*0800*/  IMAD.WIDE R4, R0, 0x2, R4 ;  /* 0x0000000200047825 */ /* 0x002fe200078e0204 */
[----:B--2---:R-:W-:Y:S04]  /*0810*/  STG.E.U16 desc[UR4][R2.64], R7 ;  /* 0x0000000702007986 */ /* 0x004fe8000c101504 */
[----:B------:R-:W-:Y:S01]  /*0820*/  STG.E.U16 desc[UR4][R4.64], R10 ;  /* 0x0000000a04007986 */ /* 0x000fe2000c101504 */
[----:B------:R-:W-:Y:S05]  /*0830*/  EXIT ;  /* 0x000000000000794d */ /* 0x000fea0003800000 */
.L_x_7:
[----:B------:R-:W-:-:S00]  /*0840*/  BRA `(.L_x_7) ;  /* 0xfffffffc00fc7947 */ /* 0x000fc0000383ffff */
[----:B------:R-:W-:-:S00]  /*0850*/  NOP ;  /* 0x0000000000007918 */ /* 0x000fc00000000000 */
        /* <DEDUP_REMOVED lines=10> */
.L_x_59:


//--------------------- .text._Z15weightingKernelI6__halfEvPT_S2_S2_Pdi --------------------------
	.section	.text._Z15weightingKernelI6__halfEvPT_S2_S2_Pdi,"ax",@progbits
	.align	128
        .global         _Z15weightingKernelI6__halfEvPT_S2_S2_Pdi
        .type           _Z15weightingKernelI6__halfEvPT_S2_S2_Pdi,@function
        .size           _Z15weightingKernelI6__halfEvPT_S2_S2_Pdi,(.L_x_57 - _Z15weightingKernelI6__halfEvPT_S2_S2_Pdi)
        .other          _Z15weightingKernelI6__halfEvPT_S2_S2_Pdi,@"STO_CUDA_ENTRY STV_DEFAULT"
_Z15weightingKernelI6__halfEvPT_S2_S2_Pdi:
.text._Z15weightingKernelI6__halfEvPT_S2_S2_Pdi:
[----:B------:R-:W-:Y:S01]  /*0000*/  LDC R1, c[0x0][0x37c] ;  /* 0x0000df00ff017b82 */ /* 0x000fe20000000800 */
[----:B------:R-:W0:Y:S07]  /*0010*/  S2R R2, SR_TID.X ;  /* 0x0000000000027919 */ /* 0x000e2e0000002100 */
[----:B------:R-:W0:Y:S01]  /*0020*/  S2UR UR4, SR_CTAID.X ;  /* 0x00000000000479c3 */ /* 0x000e220000002500 */
[----:B------:R-:W1:Y:S01]  /*0030*/  LDCU UR8, c[0x0][0x3a0] ;  /* 0x00007400ff0877ac */ /* 0x000e620008000800 */
[----:B------:R-:W-:Y:S01]  /*0040*/  BSSY.RECONVERGENT B0, `(.L_x_8) ;  /* 0x0000052000007945 */ /* 0x000fe20003800200 */
[----:B------:R-:W2:Y:S05]  /*0050*/  LDCU.64 UR6, c[0x0][0x358] ;  /* 0x00006b00ff0677ac */ /* 0x000eaa0008000a00 */
[----:B------:R-:W0:Y:S08]  /*0060*/  LDC R3, c[0x0][0x360] ;  /* 0x0000d800ff037b82 */ /* 0x000e300000000800 */
[----:B------:R-:W3:Y:S01]  /*0070*/  S2UR UR5, SR_CgaCtaId ;  /* 0x00000000000579c3 */ /* 0x000ee20000008800 */
[----:B0-----:R-:W-:Y:S01]  /*0080*/  IMAD R0, R3, UR4, R2 ;  /* 0x0000000403007c24 */ /* 0x001fe2000f8e0202 */
[----:B------:R-:W-:-:S04]  /*0090*/  UMOV UR4, 0x400 ;  /* 0x0000040000047882 */ /* 0x000fc80000000000 */
[----:B-1----:R-:W-:Y:S01]  /*00a0*/  ISETP.GE.AND P0, PT, R0, UR8, PT ;  /* 0x0000000800007c0c */ /* 0x002fe2000bf06270 */
[----:B---3--:R-:W-:-:S06]  /*00b0*/  ULEA UR4, UR5, UR4, 0x18 ;  /* 0x0000000405047291 */ /* 0x008fcc000f8ec0ff */
[----:B------:R-:W-:-:S06]  /*00c0*/  LEA R4, R2, UR4, 0x3 ;  /* 0x0000000402047c11 */ /* 0x000fcc000f8e18ff */
[----:B--2---:R-:W-:Y:S05]  /*00d0*/  @P0 BRA `(.L_x_9) ;  /* 0x0000000400200947 */ /* 0x004fea0003800000 */
[----:B------:R-:W0:Y:S08]  /*00e0*/  LDC.64 R10, c[0x0][0x380] ;  /* 0x0000e000ff0a7b82 */ /* 0x000e300000000a00 */
[----:B------:R-:W1:Y:S01]  /*00f0*/  LDC.64 R12, c[0x0][0x388] ;  /* 0x0000e200ff0c7b82 */ /* 0x000e620000000a00 */
[----:B0-----:R-:W-:-:S06]  /*0100*/  IMAD.WIDE R10, R0, 0x2, R10 ;  /* 0x00000002000a7825 */ /* 0x001fcc00078e020a */
[----:B------:R-:W2:Y:S01]  /*0110*/  LDG.E.U16 R10, desc[UR6][R10.64] ;  /* 0x000000060a0a7981 */ /* 0x000ea2000c1e1500 */
[----:B-1----:R-:W-:-:S05]  /*0120*/  IMAD.WIDE R12, R0, 0x2, R12 ;  /* 0x00000002000c7825 */ /* 0x002fca00078e020c */
[----:B------:R0:W3:Y:S01]  /*0130*/  LDG.E.U16 R5, desc[UR6][R12.64] ;  /* 0x000000060c057981 */ /* 0x0000e2000c1e1500 */
[----:B------:R-:W-:Y:S01]  /*0140*/  IMAD.MOV.U32 R8, RZ, RZ, 0x652b82fe ;  /* 0x652b82feff087424 */ /* 0x000fe200078e00ff */
[----:B------:R-:W-:Y:S01]  /*0150*/  UMOV UR4, 0xfefa39ef ;  /* 0xfefa39ef00047882 */ /* 0x000fe20000000000 */
[----:B------:R-:W-:Y:S01]  /*0160*/  IMAD.MOV.U32 R9, RZ, RZ, 0x3ff71547 ;  /* 0x3ff71547ff097424 */ /* 0x000fe200078e00ff */
[----:B------:R-:W-:Y:S01]  /*0170*/  UMOV UR5, 0x3fe62e42 ;  /* 0x3fe62e4200057882 */ /* 0x000fe20000000000 */
[----:B------:R-:W-:Y:S01]  /*0180*/  BSSY.RECONVERGENT B1, `(.L_x_10) ;  /* 0x000003b000017945 */ /* 0x000fe20003800200 */
[----:B0-----:R-:W-:Y:S01]  /*0190*/  IMAD.MOV.U32 R12, RZ, RZ, -0x35dec16 ;  /* 0xfca213eaff0c7424 */ /* 0x001fe200078e00ff */
[----:B------:R-:W-:Y:S01]  /*01a0*/  MOV R13, 0x3e928af3 ;  /* 0x3e928af3000d7802 */ /* 0x000fe20000000f00 */
[----:B--2---:R-:W-:-:S04]  /*01b0*/  HADD2.F32 R16, -RZ, R10.H0_H0 ;  /* 0x2000000aff107230 */ /* 0x004fc80000004100 */
[----:B------:R-:W0:Y:S01]  /*01c0*/  F2F.F64.F32 R6, R16 ;  /* 0x0000001000067310 */ /* 0x000e220000201800 */
[----:B---3--:R-:W-:Y:S01]  /*01d0*/  HADD2.F32 R5, -RZ, R5.H0_H0 ;  /* 0x20000005ff057230 */ /* 0x008fe20000004100 */
[----:B0-----:R-:W-:-:S08]  /*01e0*/  DADD R6, R6, 100 ;  /* 0x4059000006067429 */ /* 0x001fd00000000000 */
[----:B------:R-:W-:Y:S02]  /*01f0*/  DFMA R8, R6, R8, 6.75539944105574400000e+15 ;  /* 0x433800000608742b */ /* 0x000fe40000000008 */
[----:B------:R-:W-:-:S06]  /*0200*/  FSETP.GEU.AND P0, PT, |R7|, 4.1917929649353027344, PT ;  /* 0x4086232b0700780b */ /* 0x000fcc0003f0e200 */
[----:B------:R-:W-:-:S08]  /*0210*/  DADD R14, R8, -6.75539944105574400000e+15 ;  /* 0xc3380000080e7429 */ /* 0x000fd00000000000 */
[----:B------:R-:W-:Y:S01]  /*0220*/  DFMA R10, R14, -UR4, R6 ;  /* 0x800000040e0a7c2b */ /* 0x000fe20008000006 */
[----:B------:R-:W-:Y:S01]  /*0230*/  UMOV UR4, 0x3b39803f ;  /* 0x3b39803f00047882 */ /* 0x000fe20000000000 */
[----:B------:R-:W-:-:S06]  /*0240*/  UMOV UR5, 0x3c7abc9e ;  /* 0x3c7abc9e00057882 */ /* 0x000fcc0000000000 */
[----:B------:R-:W-:Y:S01]  /*0250*/  DFMA R10, R14, -UR4, R10 ;  /* 0x800000040e0a7c2b */ /* 0x000fe2000800000a */
[----:B------:R-:W-:Y:S01]  /*0260*/  UMOV UR4, 0x69ce2bdf ;  /* 0x69ce2bdf00047882 */ /* 0x000fe20000000000 */
[----:B------:R-:W-:-:S06]  /*0270*/  UMOV UR5, 0x3e5ade15 ;  /* 0x3e5ade1500057882 */ /* 0x000fcc0000000000 */
[----:B------:R-:W-:Y:S01]  /*0280*/  DFMA R12, R10, UR4, R12 ;  /* 0x000000040a0c7c2b */ /* 0x000fe2000800000c */
[----:B------:R-:W-:Y:S01]  /*0290*/  UMOV UR4, 0x62401315 ;  /* 0x6240131500047882 */ /* 0x000fe20000000000 */
[----:B------:R-:W-:-:S06]  /*02a0*/  UMOV UR5, 0x3ec71dee ;  /* 0x3ec71dee00057882 */ /* 0x000fcc0000000000 */
[----:B------:R-:W-:Y:S01]  /*02b0*/  DFMA R12, R10, R12, UR4 ;  /* 0x000000040a0c7e2b */ /* 0x000fe2000800000c */
        /* <DEDUP_REMOVED lines=20> */
[----:B------:R-:W-:-:S08]  /*0400*/  DFMA R12, R10, R12, UR4 ;  /* 0x000000040a0c7e2b */ /* 0x000fd0000800000c */
[----:B------:R-:W-:-:S08]  /*0410*/  DFMA R12, R10, R12, 1 ;  /* 0x3ff000000a0c742b */ /* 0x000fd0000000000c */
[----:B------:R-:W-:Y:S01]  /*0420*/  DFMA R12, R10, R12, 1 ;  /* 0x3ff000000a0c742b */ /* 0x000fe2000000000c */
[----:B------:R0:W1:Y:S09]  /*0430*/  F2F.F64.F32 R10, R5 ;  /* 0x00000005000a7310 */ /* 0x0000720000201800 */
[----:B------:R-:W-:-:S02]  /*0440*/  IMAD R15, R8, 0x100000, R13 ;  /* 0x00100000080f7824 */ /* 0x000fc400078e020d */
[----:B------:R-:W-:Y:S01]  /*0450*/  IMAD.MOV.U32 R14, RZ, RZ, R12 ;  /* 0x000000ffff0e7224 */ /* 0x000fe200078e000c */
[----:B0-----:R-:W-:Y:S06]  /*0460*/  @!P0 BRA `(.L_x_11) ;  /* 0x0000000000308947 */ /* 0x001fec0003800000 */
[----:B------:R-:W-:Y:S01]  /*0470*/  FSETP.GEU.AND P1, PT, |R7|, 4.2275390625, PT ;  /* 0x408748000700780b */ /* 0x000fe20003f2e200 */
[C---:B------:R-:W-:Y:S02]  /*0480*/  DADD R14, R6.reuse, +INF ;  /* 0x7ff00000060e7429 */ /* 0x040fe40000000000 */
[----:B------:R-:W-:-:S08]  /*0490*/  DSETP.GEU.AND P0, PT, R6, RZ, PT ;  /* 0x000000ff0600722a */ /* 0x000fd00003f0e000 */
[----:B------:R-:W-:Y:S02]  /*04a0*/  FSEL R14, R14, RZ, P0 ;  /* 0x000000ff0e0e7208 */ /* 0x000fe40000000000 */
[----:B------:R-:W-:Y:S02]  /*04b0*/  @!P1 LEA.HI R5, R8, R8, RZ, 0x1 ;  /* 0x0000000808059211 */ /* 0x000fe400078f08ff */
[----:B------:R-:W-:Y:S02]  /*04c0*/  FSEL R15, R15, RZ, P0 ;  /* 0x000000ff0f0f7208 */ /* 0x000fe40000000000 */
[----:B------:R-:W-:-:S04]  /*04d0*/  @!P1 SHF.R.S32.HI R5, RZ, 0x1, R5 ;  /* 0x00000001ff059819 */ /* 0x000fc80000011405 */
[----:B------:R-:W-:Y:S01]  /*04e0*/  @!P1 LEA R13, R5, R13, 0x14 ;  /* 0x0000000d050d9211 */ /* 0x000fe200078ea0ff */
[----:B------:R-:W-:-:S05]  /*04f0*/  @!P1 IMAD.IADD R6, R8, 0x1, -R5 ;  /* 0x0000000108069824 */ /* 0x000fca00078e0a05 */
[----:B------:R-:W-:Y:S01]  /*0500*/  @!P1 LEA R7, R6, 0x3ff00000, 0x14 ;  /* 0x3ff0000006079811 */ /* 0x000fe200078ea0ff */
[----:B------:R-:W-:-:S06]  /*0510*/  @!P1 IMAD.MOV.U32 R6, RZ, RZ, RZ ;  /* 0x000000ffff069224 */ /* 0x000fcc00078e00ff */
[----:B------:R-:W-:-:S11]  /*0520*/  @!P1 DMUL R14, R12, R6 ;  /* 0x000000060c0e9228 */ /* 0x000fd60000000000 */
.L_x_11:
[----:B------:R-:W-:Y:S05]  /*0530*/  BSYNC.RECONVERGENT B1 ;  /* 0x0000000000017941 */ /* 0x000fea0003800200 */
.L_x_10:
[----:B-1----:R-:W-:-:S07]  /*0540*/  DMUL R6, R10, R14 ;  /* 0x0000000e0a067228 */ /* 0x002fce0000000000 */
[----:B------:R0:W-:Y:S04]  /*0550*/  STS.64 [R4], R6 ;  /* 0x0000000604007388 */ /* 0x0001e80000000a00 */
.L_x_9:
[----:B------:R-:W-:Y:S05]  /*0560*/  BSYNC.RECONVERGENT B0 ;  /* 0x0000000000007941 */ /* 0x000fea0003800200 */
.L_x_8:
[----:B------:R-:W1:Y:S08]  /*0570*/  LDC.64 R12, c[0x0][0x398] ;  /* 0x0000e600ff0c7b82 */ /* 0x000e700000000a00 */
[----:B------:R-:W-:Y:S01]  /*0580*/  BAR.SYNC.DEFER_BLOCKING 0x0 ;  /* 0x0000000000007b1d */ /* 0x000fe20000010000 */
[----:B------:R-:W-:Y:S02]  /*0590*/  ISETP.GE.U32.AND P0, PT, R3, 0x2, PT ;  /* 0x000000020300780c */ /* 0x000fe40003f06070 */
[----:B------:R-:W-:-:S11]  /*05a0*/  ISETP.NE.AND P1, PT, R2, RZ, PT ;  /* 0x000000ff0200720c */ /* 0x000fd60003f25270 */
[----:B------:R-:W-:Y:S05]  /*05b0*/  @!P0 BRA `(.L_x_12) ;  /* 0x00000000002c8947 */ /* 0x000fea0003800000 */
.L_x_13:
[----:B------:R-:W-:-:S04]  /*05c0*/  SHF.R.U32.HI R15, RZ, 0x1, R3 ;  /* 0x00000001ff0f7819 */ /* 0x000fc80000011603 */
[----:B------:R-:W-:-:S13]  /*05d0*/  ISETP.GE.U32.AND P0, PT, R2, R15, PT ;  /* 0x0000000f0200720c */ /* 0x000fda0003f06070 */
[----:B------:R-:W-:Y:S01]  /*05e0*/  @!P0 IMAD R5, R15, 0x8, R4 ;  /* 0x000000080f058824 */ /* 0x000fe200078e0204 */
[----:B------:R-:W-:Y:S04]  /*05f0*/  @!P0 LDS.64 R10, [R4] ;  /* 0x00000000040a8984 */ /* 0x000fe80000000a00 */
[----:B------:R-:W2:Y:S02]  /*0600*/  @!P0 LDS.64 R8, [R5] ;  /* 0x0000000005088984 */ /* 0x000ea40000000a00 */
[----:B--2---:R-:W-:-:S07]  /*0610*/  @!P0 DADD R8, R8, R10 ;  /* 0x0000000008088229 */ /* 0x004fce000000000a */
[----:B------:R2:W-:Y:S01]  /*0620*/  @!P0 STS.64 [R4], R8 ;  /* 0x0000000804008388 */ /* 0x0005e20000000a00 */
[----:B------:R-:W-:Y:S01]  /*0630*/  BAR.SYNC.DEFER_BLOCKING 0x0 ;  /* 0x0000000000007b1d */ /* 0x000fe20000010000 */
[----:B------:R-:W-:Y:S01]  /*0640*/  ISETP.GT.U32.AND P0, PT, R3, 0x3, PT ;  /* 0x000000030300780c */ /* 0x000fe20003f04070 */
[----:B------:R-:W-:-:S12]  /*0650*/  IMAD.MOV.U32 R3, RZ, RZ, R15 ;  /* 0x000000ffff037224 */ /* 0x000fd800078e000f */
[----:B--2---:R-:W-:Y:S05]  /*0660*/  @P0 BRA `(.L_x_13) ;  /* 0xfffffffc00d40947 */ /* 0x004fea000383ffff */
.L_x_12:
[----:B------:R-:W-:Y:S04]  /*0670*/  BSSY.RECONVERGENT B0, `(.L_x_14) ;  /* 0x0000008000007945 */ /* 0x000fe80003800200 */
[----:B------:R-:W-:Y:S05]  /*0680*/  @P1 BRA `(.L_x_15) ;  /* 0x0000000000181947 */ /* 0x000fea0003800000 */
[----:B------:R-:W2:Y:S01]  /*0690*/  S2UR UR5, SR_CgaCtaId ;  /* 0x00000000000579c3 */ /* 0x000ea20000008800 */
[----:B------:R-:W-:-:S07]  /*06a0*/  UMOV UR4, 0x400 ;  /* 0x0000040000047882 */ /* 0x000fce0000000000 */
[----:B0-----:R-:W0:Y:S01]  /*06b0*/  LDC.64 R4, c[0x0][0x398] ;  /* 0x0000e600ff047b82 */ /* 0x001e220000000a00 */
[----:B--2---:R-:W-:-:S09]  /*06c0*/  ULEA UR4, UR5, UR4, 0x18 ;  /* 0x0000000405047291 */ /* 0x004fd2000f8ec0ff */
[----:B------:R-:W0:Y:S04]  /*06d0*/  LDS.64 R2, [UR4] ;  /* 0x00000004ff027984 */ /* 0x000e280008000a00 */
[----:B0-----:R2:W-:Y:S02]  /*06e0*/  REDG.E.ADD.F64.RN.STRONG.GPU desc[UR6][R4.64], R2 ;  /* 0x00000002040079a6 */ /* 0x0015e4000c12ff06 */
.L_x_15:
[----:B------:R-:W-:Y:S05]  /*06f0*/  BSYNC.RECONVERGENT B0 ;  /* 0x0000000000007941 */ /* 0x000fea0003800200 */
.L_x_14:
[----:B------:R-:W-:Y:S06]  /*0700*/  BAR.SYNC.DEFER_BLOCKING 0x0 ;  /* 0x0000000000007b1d */ /* 0x000fec0000010000 */
[----:B012---:R-:W2:Y:S01]  /*0710*/  LDG.E.64 R4, desc[UR6][R12.64] ;  /* 0x000000060c047981 */ /* 0x007ea2000c1e1b00 */
[----:B------:R-:W-:Y:S01]  /*0720*/  HFMA2 R2, -RZ, RZ, 0, 5.9604644775390625e-08 ;  /* 0x00000001ff027431 */ /* 0x000fe200000001ff */
[----:B------:R-:W-:Y:S01]  /*0730*/  FSETP.GEU.AND P1, PT, |R7|, 6.5827683646048100446e-37, PT ;  /* 0x036000000700780b */ /* 0x000fe20003f2e200 */
[----:B------:R-:W-:Y:S01]  /*0740*/  BSSY.RECONVERGENT B0, `(.L_x_16) ;  /* 0x000000f000007945 */ /* 0x000fe20003800200 */
[----:B--2---:R-:W0:Y:S03]  /*0750*/  MUFU.RCP64H R3, R5 ;  /* 0x0000000500037308 */ /* 0x004e260000001800 */
[----:B0-----:R-:W-:-:S08]  /*0760*/  DFMA R8, -R4, R2, 1 ;  /* 0x3ff000000408742b */ /* 0x001fd00000000102 */
[----:B------:R-:W-:-:S08]  /*0770*/  DFMA R8, R8, R8, R8 ;  /* 0x000000080808722b */ /* 0x000fd00000000008 */
[----:B------:R-:W-:-:S08]  /*0780*/  DFMA R8, R2, R8, R2 ;  /* 0x000000080208722b */ /* 0x000fd00000000002 */
[----:B------:R-:W-:-:S08]  /*0790*/  DFMA R2, -R4, R8, 1 ;  /* 0x3ff000000402742b */ /* 0x000fd00000000108 */
[----:B------:R-:W-:-:S08]  /*07a0*/  DFMA R2, R8, R2, R8 ;  /* 0x000000020802722b */ /* 0x000fd00000000008 */
[----:B------:R-:W-:-:S08]  /*07b0*/  DMUL R8, R6, R2 ;  /* 0x0000000206087228 */ /* 0x000fd00000000000 */
[----:B------:R-:W-:-:S08]  /*07c0*/  DFMA R10, -R4, R8, R6 ;  /* 0x00000008040a722b */ /* 0x000fd00000000106 */
[----:B------:R-:W-:-:S10]  /*07d0*/  DFMA R2, R2, R10, R8 ;  /* 0x0000000a0202722b */ /* 0x000fd40000000008 */
[----:B------:R-:W-:-:S05]  /*07e0*/  FFMA R8, RZ, R5, R3 ;  /* 0x00000005ff087223 */ /* 0x000fca0000000003 */
[----:B------:R-:W-:-:S13]  /*07f0*/  FSETP.GT.AND P0, PT, |R8|, 1.469367938527859385e-39, PT ;  /* 0x001000000800780b */ /* 0x000fda0003f04200 */
[----:B------:R-:W-:Y:S05]  /*0800*/  @P0 BRA P1, `(.L_x_17) ;  /* 0x0000000000080947 */ /* 0x000fea0000800000 */
[----:B------:R-:W-:-:S07]  /*0810*/  MOV R10, 0x830 ;  /* 0x00000830000a7802 */ /* 0x000fce0000000f00 */
[----:B------:R-:W-:Y:S05]  /*0820*/  CALL.REL.NOINC `($__internal_0_$__cuda_sm20_div_rn_f64_full) ;  /* 0x0000000c00bc7944 */ /* 0x000fea0003c00000 */
.L_x_17:
[----:B------:R-:W-:Y:S05]  /*0830*/  BSYNC.RECONVERGENT B0 ;  /* 0x0000000000007941 */ /* 0x000fea0003800200 */
.L_x_16:
[----:B------:R-:W0:Y:S01]  /*0840*/  LDC.64 R4, c[0x0][0x388] ;  /* 0x0000e200ff047b82 */ /* 0x000e220000000a00 */
[----:B------:R-:W1:Y:S01]  /*0850*/  F2F.F16.F64 R3, R2 ;  /* 0x0000000200037310 */ /* 0x000e620000300800 */
[C---:B------:R-:W-:Y:S01]  /*0860*/  ISETP.NE.AND P0, PT, R0.reuse, RZ, PT ;  /* 0x000000ff0000720c */ /* 0x040fe20003f05270 */
[----:B0-----:R-:W-:-:S05]  /*0870*/  IMAD.WIDE R6, R0, 0x2, R4 ;  /* 0x0000000200067825 */ /* 0x001fca00078e0204 */
[----:B-1----:R0:W-:Y:S07]  /*0880*/  STG.E.U16 desc[UR6][R6.64], R3 ;  /* 0x0000000306007986 */ /* 0x0021ee000c101506 */
[----:B------:R-:W-:Y:S05]  /*0890*/  @P0 EXIT ;  /* 0x000000000000094d */ /* 0x000fea0003800000 */
[----:B0-----:R-:W0:Y:S08]  /*08a0*/  LDC.64 R2, c[0x0][0x388] ;  /* 0x0000e200ff027b82 */ /* 0x001e300000000a00 */
[----:B------:R-:W1:Y:S01]  /*08b0*/  LDC R0, c[0x0][0x3a0] ;  /* 0x0000e800ff007b82 */ /* 0x000e620000000800 */
[----:B0-----:R-:W2:Y:S07]  /*08c0*/  LDG.E.U16 R3, desc[UR6][R2.64] ;  /* 0x0000000602037981 */ /* 0x001eae000c1e1500 */
[----:B------:R-:W2:Y:S01]  /*08d0*/  LDC.64 R6, c[0x0][0x390] ;  /* 0x0000e400ff067b82 */ /* 0x000ea20000000a00 */
[----:B-1----:R-:W-:Y:S01]  /*08e0*/  ISETP.GE.AND P0, PT, R0, 0x2, PT ;  /* 0x000000020000780c */ /* 0x002fe20003f06270 */
[----:B--2---:R0:W-:-:S12]  /*08f0*/  STG.E.U16 desc[UR6][R6.64], R3 ;  /* 0x0000000306007986 */ /* 0x0041d8000c101506 */
[----:B------:R-:W-:Y:S05]  /*0900*/  @!P0 EXIT ;  /* 0x000000000000894d */ /* 0x000fea0003800000 */
[----:B0-----:R-:W0:Y:S01]  /*0910*/  LDC.64 R2, c[0x0][0x390] ;  /* 0x0000e400ff027b82 */ /* 0x001e220000000a00 */
[C---:B------:R-:W-:Y:S02]  /*0920*/  VIADD R6, R0.reuse, 0xfffffffe ;  /* 0xfffffffe00067836 */ /* 0x040fe40000000000 */
[----:B------:R-:W-:Y:S02]  /*0930*/  VIADD R0, R0, 0xffffffff ;  /* 0xffffffff00007836 */ /* 0x000fe40000000000 */
[----:B------:R-:W-:Y:S01]  /*0940*/  IMAD.MOV.U32 R7, RZ, RZ, 0x1 ;  /* 0x00000001ff077424 */ /* 0x000fe200078e00ff */
[----:B------:R-:W-:Y:S02]  /*0950*/  ISETP.GE.U32.AND P0, PT, R6, 0xf, PT ;  /* 0x0000000f0600780c */ /* 0x000fe40003f06070 */
[----:B------:R-:W-:-:S11]  /*0960*/  LOP3.LUT R14, R0, 0xf, RZ, 0xc0, !PT ;  /* 0x0000000f000e7812 */ /* 0x000fd600078ec0ff */
[----:B------:R-:W-:Y:S05]  /*0970*/  @!P0 BRA `(.L_x_18) ;  /* 0x00000004006c8947 */ /* 0x000fea0003800000 */
[----:B------:R-:W1:Y:S01]  /*0980*/  LDCU.64 UR4, c[0x0][0x388] ;  /* 0x00007100ff0477ac */ /* 0x000e620008000a00 */
[----:B------:R-:W-:Y:S02]  /*0990*/  HFMA2 R6, -RZ, RZ, 0, 9.5367431640625e-07 ;  /* 0x00000010ff067431 */ /* 0x000fe400000001ff */
[----:B------:R-:W-:Y:S01]  /*09a0*/  IMAD.MOV.U32 R7, RZ, RZ, 0x0 ;  /* 0x00000000ff077424 */ /* 0x000fe200078e00ff */
[----:B------:R-:W-:Y:S02]  /*09b0*/  LOP3.LUT R11, R0, 0xfffffff0, RZ, 0xc0, !PT ;  /* 0xfffffff0000b7812 */ /* 0x000fe400078ec0ff */
[----:B------:R-:W-:-:S03]  /*09c0*/  MOV R10, RZ ;  /* 0x000000ff000a7202 */ /* 0x000fc60000000f00 */
[----:B------:R-:W-:Y:S02]  /*09d0*/  IMAD.MOV R11, RZ, RZ, -R11 ;  /* 0x000000ffff0b7224 */ /* 0x000fe400078e0a0b */
[----:B0-----:R-:W-:-:S04]  /*09e0*/  IMAD.WIDE.U32 R6, R2, 0x1, R6 ;  /* 0x0000000102067825 */ /* 0x001fc800078e0006 */
[----:B------:R-:W-:Y:S02]  /*09f0*/  IMAD.IADD R13, R7, 0x1, R3 ;  /* 0x00000001070d7824 */ /* 0x000fe400078e0203 */
[----:B------:R-:W-:Y:S01]  /*0a00*/  IMAD.MOV.U32 R12, RZ, RZ, R6 ;  /* 0x000000ffff0c7224 */ /* 0x000fe200078e0006 */
[----:B-1----:R-:W-:-:S04]  /*0a10*/  UIADD3 UR4, UP0, UPT, UR4, 0x10, URZ ;  /* 0x0000001004047890 */ /* 0x002fc8000ff1e0ff */
[----:B------:R-:W-:Y:S02]  /*0a20*/  UIADD3.X UR5, UPT, UPT, URZ, UR5, URZ, UP0, !UPT ;  /* 0x00000005ff057290 */ /* 0x000fe400087fe4ff */
[----:B------:R-:W-:-:S04]  /*0a30*/  IMAD.U32 R15, RZ, RZ, UR4 ;  /* 0x00000004ff0f7e24 */ /* 0x000fc8000f8e00ff */
[----:B------:R-:W-:-:S07]  /*0a40*/  IMAD.U32 R16, RZ, RZ, UR5 ;  /* 0x00000005ff107e24 */ /* 0x000fce000f8e00ff */
.L_x_19:
[----:B------:R-:W-:Y:S01]  /*0a50*/  MOV R6, R15 ;  /* 0x0000000f00067202 */ /* 0x000fe20000000f00 */
[----:B------:R-:W-:Y:S02]  /*0a60*/  IMAD.MOV.U32 R7, RZ, RZ, R16 ;  /* 0x000000ffff077224 */ /* 0x000fe400078e0010 */
[----:B--2---:R-:W-:Y:S02]  /*0a70*/  IMAD.MOV.U32 R8, RZ, RZ, R12 ;  /* 0x000000ffff087224 */ /* 0x004fe400078e000c */
[----:B------:R-:W-:Y:S01]  /*0a80*/  IMAD.MOV.U32 R9, RZ, RZ, R13 ;  /* 0x000000ffff097224 */ /* 0x000fe200078e000d */
[----:B------:R-:W2:Y:S04]  /*0a90*/  LDG.E.U16 R12, desc[UR6][R6.64+-0xe] ;  /* 0xfffff206060c7981 */ /* 0x000ea8000c1e1500 */
[----:B------:R-:W2:Y:S02]  /*0aa0*/  LDG.E.U16 R13, desc[UR6][R8.64+-0x10] ;  /* 0xfffff006080d7981 */ /* 0x000ea4000c1e1500 */
[----:B--2---:R-:W-:-:S05]  /*0ab0*/  HADD2 R12, R12.H0_H0, R13.H0_H0 ;  /* 0x2000000d0c0c7230 */ /* 0x004fca0000000800 */
[----:B------:R-:W-:-:S05]  /*0ac0*/  PRMT R15, R12, 0x7610, R15 ;  /* 0x000076100c0f7816 */ /* 0x000fca000000000f */
[----:B------:R0:W-:Y:S04]  /*0ad0*/  STG.E.U16 desc[UR6][R8.64+-0xe], R15 ;  /* 0xfffff20f08007986 */ /* 0x0001e8000c101506 */
        /* <DEDUP_REMOVED lines=8> */
[----:B------:R-:W3:Y:S02]  /*0b60*/  LDG.E.U16 R13, desc[UR6][R6.64+-0x8] ;  /* 0xfffff806060d7981 */ /* 0x000ee4000c1e1500 */
[----:B---3--:R-:W-:-:S05]  /*0b70*/  HADD2 R13, R13.H0_H0, R12.H0_H0 ;  /* 0x2000000c0d0d7230 */ /* 0x008fca0000000800 */
[----:B0-----:R-:W-:-:S05]  /*0b80*/  PRMT R15, R13, 0x7610, R15 ;  /* 0x000076100d0f7816 */ /* 0x001fca000000000f */
[----:B------:R0:W-:Y:S04]  /*0b90*/  STG.E.U16 desc[UR6][R8.64+-0x8], R15 ;  /* 0xfffff80f08007986 */ /* 0x0001e8000c101506 */
[----:B------:R-:W3:Y:S02]  /*0ba0*/  LDG.E.U16 R12, desc[UR6][R6.64+-0x6] ;  /* 0xfffffa06060c7981 */ /* 0x000ee4000c1e1500 */
[----:B---3--:R-:W-:-:S05]  /*0bb0*/  HADD2 R12, R12.H0_H0, R13.H0_H0 ;  /* 0x2000000d0c0c7230 */ /* 0x008fca0000000800 */
[----:B-1----:R-:W-:-:S05]  /*0bc0*/  PRMT R16, R12, 0x7610, R16 ;  /* 0x000076100c107816 */ /* 0x002fca0000000010 */
[----:B------:R1:W-:Y:S04]  /*0bd0*/  STG.E.U16 desc[UR6][R8.64+-0x6], R16 ;  /* 0xfffffa1008007986 */ /* 0x0003e8000c101506 */
[----:B------:R-:W3:Y:S02]  /*0be0*/  LDG.E.U16 R13, desc[UR6][R6.64+-0x4] ;  /* 0xfffffc06060d7981 */ /* 0x000ee4000c1e1500 */
[----:B---3--:R-:W-:-:S05]  /*0bf0*/  HADD2 R13, R13.H0_H0, R12.H0_H0 ;  /* 0x2000000c0d0d7230 */ /* 0x008fca0000000800 */
[----:B--2---:R-:W-:-:S05]  /*0c00*/  PRMT R17, R13, 0x7610, R17 ;  /* 0x000076100d117816 */ /* 0x004fca0000000011 */
        /* <DEDUP_REMOVED lines=37> */
[----:B------:R-:W3:Y:S01]  /*0e60*/  LDG.E.U16 R13, desc[UR6][R6.64+0x10] ;  /* 0x00001006060d7981 */ /* 0x000ee2000c1e1500 */
[----:B------:R-:W-:Y:S01]  /*0e70*/  IADD3 R11, PT, PT, R11, 0x10, RZ ;  /* 0x000000100b0b7810 */ /* 0x000fe20007ffe0ff */
[----:B------:R-:W-:Y:S01]  /*0e80*/  VIADD R10, R10, 0x10 ;  /* 0x000000100a0a7836 */ /* 0x000fe20000000000 */
[----:B0-----:R-:W-:Y:S02]  /*0e90*/  IADD3 R15, P1, PT, R6, 0x20, RZ ;  /* 0x00000020060f7810 */ /* 0x001fe40007f3e0ff */
[----:B------:R-:W-:-:S03]  /*0ea0*/  ISETP.NE.AND P0, PT, R11, RZ, PT ;  /* 0x000000ff0b00720c */ /* 0x000fc60003f05270 */
[----:B-1----:R-:W-:Y:S02]  /*0eb0*/  IMAD.X R16, RZ, RZ, R7, P1 ;  /* 0x000000ffff107224 */ /* 0x002fe400008e0607 */
[----:B---3--:R-:W-:Y:S01]  /*0ec0*/  HADD2 R13, R13.H0_H0, R12.H0_H0 ;  /* 0x2000000c0d0d7230 */ /* 0x008fe20000000800 */
[----:B------:R-:W-:-:S04]  /*0ed0*/  IADD3 R12, P2, PT, R8, 0x20, RZ ;  /* 0x00000020080c7810 */ /* 0x000fc80007f5e0ff */
[----:B------:R-:W-:Y:S01]  /*0ee0*/  PRMT R18, R13, 0x7610, R18 ;  /* 0x000076100d127816 */ /* 0x000fe20000000012 */
[----:B------:R-:W-:-:S04]  /*0ef0*/  IMAD.X R13, RZ, RZ, R9, P2 ;  /* 0x000000ffff0d7224 */ /* 0x000fc800010e0609 */
[----:B------:R2:W-:Y:S01]  /*0f00*/  STG.E.U16 desc[UR6][R8.64+0x10], R18 ;  /* 0x0000101208007986 */ /* 0x0005e2000c101506 */
[----:B------:R-:W-:Y:S05]  /*0f10*/  @P0 BRA `(.L_x_19) ;  /* 0xfffffff800cc0947 */ /* 0x000fea000383ffff */
[----:B------:R-:W-:-:S07]  /*0f20*/  IADD3 R7, PT, PT, R10, 0x1, RZ ;  /* 0x000000010a077810 */ /* 0x000fce0007ffe0ff */
.L_x_18:
[----:B------:R-:W-:-:S13]  /*0f30*/  ISETP.NE.AND P0, PT, R14, RZ, PT ;  /* 0x000000ff0e00720c */ /* 0x000fda0003f05270 */
[----:B------:R-:W-:Y:S05]  /*0f40*/  @!P0 EXIT ;  /* 0x000000000000894d */ /* 0x000fea0003800000 */
[----:B------:R-:W-:Y:S02]  /*0f50*/  ISETP.GE.U32.AND P0, PT, R14, 0x8, PT ;  /* 0x000000080e00780c */ /* 0x000fe40003f06070 */
[----:B------:R-:W-:-:S04]  /*0f60*/  LOP3.LUT R6, R0, 0x7, RZ, 0xc0, !PT ;  /* 0x0000000700067812 */ /* 0x000fc800078ec0ff */
[----:B------:R-:W-:-:S07]  /*0f70*/  ISETP.NE.AND P1, PT, R6, RZ, PT ;  /* 0x000000ff0600720c */ /* 0x000fce0003f25270 */
[----:B------:R-:W-:Y:S06]  /*0f80*/  @!P0 BRA `(.L_x_20) ;  /* 0x0000000000ec8947 */ /* 0x000fec0003800000 */
[----:B--2---:R-:W1:Y:S01]  /*0f90*/  LDC.64 R8, c[0x0][0x390] ;  /* 0x0000e400ff087b82 */ /* 0x004e620000000a00 */
[----:B------:R-:W-:-:S05]  /*0fa0*/  IMAD.WIDE.U32 R10, R7, 0x2, R4 ;  /* 0x00000002070a7825 */ /* 0x000fca00078e0004 */
[----:B------:R-:W2:Y:S01]  /*0fb0*/  LDG.E.U16 R14, desc[UR6][R10.64] ;  /* 0x000000060a0e7981 */ /* 0x000ea2000c1e1500 */
[----:B-1----:R-:W-:-:S05]  /*0fc0*/  IMAD.WIDE R12, R7, 0x2, R8 ;  /* 0x00000002070c7825 */ /* 0x002fca00078e0208 */
[----:B------:R-:W2:Y:S01]  /*0fd0*/  LDG.E.U16 R15, desc[UR6][R12.64+-0x2] ;  /* 0xfffffe060c0f7981 */ /* 0x000ea2000c1e1500 */
[----:B------:R-:W-:-:S04]  /*0fe0*/  VIADD R19, R7, 0x1 ;  /* 0x0000000107137836 */ /* 0x000fc80000000000 */
[----:B------:R-:W-:-:S04]  /*0ff0*/  IMAD.WIDE.U32 R16, R19, 0x2, R4 ;  /* 0x0000000213107825 */ /* 0x000fc800078e0004 */
[----:B--2---:R-:W-:Y:S02]  /*1000*/  HADD2 R18, R14.H0_H0, R15.H0_H0 ;  /* 0x2000000f0e127230 */ /* 0x004fe40000000800 */
[----:B------:R-:W-:-:S03]  /*1010*/  IMAD.WIDE.U32 R14, R7, 0x2, R8 ;  /* 0x00000002070e7825 */ /* 0x000fc600078e0008 */
[----:B------:R-:W-:-:S05]  /*1020*/  PRMT R21, R18, 0x7610, R21 ;  /* 0x0000761012157816 */ /* 0x000fca0000000015 */
[----:B------:R1:W-:Y:S04]  /*1030*/  STG.E.U16 desc[UR6][R14.64], R21 ;  /* 0x000000150e007986 */ /* 0x0003e8000c101506 */
[----:B------:R-:W2:Y:S01]  /*1040*/  LDG.E.U16 R17, desc[UR6][R16.64] ;  /* 0x0000000610117981 */ /* 0x000ea2000c1e1500 */
[----:B------:R-:W-:-:S04]  /*1050*/  VIADD R23, R7, 0x2 ;  /* 0x0000000207177836 */ /* 0x000fc80000000000 */
[----:B-1----:R-:W-:-:S04]  /*1060*/  IMAD.WIDE.U32 R20, R23, 0x2, R4 ;  /* 0x0000000217147825 */ /* 0x002fc800078e0004 */
[----:B--2---:R-:W-:Y:S02]  /*1070*/  HADD2 R17, R17.H0_H0, R18.H0_H0 ;  /* 0x2000001211117230 */ /* 0x004fe40000000800 */
[----:B------:R-:W-:-:S05]  /*1080*/  IMAD.WIDE.U32 R18, R19, 0x2, R8 ;  /* 0x0000000213127825 */ /* 0x000fca00078e0008 */
[----:B------:R1:W-:Y:S04]  /*1090*/  STG.E.U16 desc[UR6][R18.64], R17 ;  /* 0x0000001112007986 */ /* 0x0003e8000c101506 */
[----:B------:R-:W2:Y:S04]  /*10a0*/  LDG.E.U16 R20, desc[UR6][R20.64] ;  /* 0x0000000614147981 */ /* 0x000ea8000c1e1500 */
[----:B------:R-:W2:Y:S01]  /*10b0*/  LDG.E.U16 R25, desc[UR6][R12.64+0x2] ;  /* 0x000002060c197981 */ /* 0x000ea2000c1e1500 */
[----:B------:R-:W-:Y:S02]  /*10c0*/  VIADD R27, R7, 0x3 ;  /* 0x00000003071b7836 */ /* 0x000fe40000000000 */
[----:B-1----:R-:W-:-:S04]  /*10d0*/  IMAD.WIDE.U32 R16, R23, 0x2, R8 ;  /* 0x0000000217107825 */ /* 0x002fc800078e0008 */
[----:B------:R-:W-:-:S04]  /*10e0*/  IMAD.WIDE.U32 R22, R27, 0x2, R4 ;  /* 0x000000021b167825 */ /* 0x000fc800078e0004 */
[----:B--2---:R-:W-:-:S05]  /*10f0*/  HADD2 R25, R20.H0_H0, R25.H0_H0 ;  /* 0x2000001914197230 */ /* 0x004fca0000000800 */
[----:B------:R-:W-:-:S05]  /*1100*/  PRMT R19, R25, 0x7610, R19 ;  /* 0x0000761019137816 */ /* 0x000fca0000000013 */
[----:B------:R1:W-:Y:S04]  /*1110*/  STG.E.U16 desc[UR6][R16.64], R19 ;  /* 0x0000001310007986 */ /* 0x0003e8000c101506 */
[----:B------:R-:W2:Y:S04]  /*1120*/  LDG.E.U16 R22, desc[UR6][R22.64] ;  /* 0x0000000616167981 */ /* 0x000ea8000c1e1500 */
[----:B------:R-:W2:Y:S01]  /*1130*/  LDG.E.U16 R25, desc[UR6][R12.64+0x4] ;  /* 0x000004060c197981 */ /* 0x000ea2000c1e1500 */
[----:B------:R-:W-:Y:S01]  /*1140*/  IADD3 R29, PT, PT, R7, 0x4, RZ ;  /* 0x00000004071d7810 */ /* 0x000fe20007ffe0ff */
[----:B-1----:R-:W-:-:S04]  /*1150*/  IMAD.WIDE.U32 R18, R27, 0x2, R8 ;  /* 0x000000021b127825 */ /* 0x002fc800078e0008 */
[----:B------:R-:W-:-:S04]  /*1160*/  IMAD.WIDE.U32 R20, R29, 0x2, R4 ;  /* 0x000000021d147825 */ /* 0x000fc800078e0004 */
[----:B--2---:R-:W-:-:S05]  /*1170*/  HADD2 R25, R22.H0_H0, R25.H0_H0 ;  /* 0x2000001916197230 */ /* 0x004fca0000000800 */
[----:B------:R-:W-:-:S05]  /*1180*/  PRMT R17, R25, 0x7610, R17 ;  /* 0x0000761019117816 */ /* 0x000fca0000000011 */
        /* <DEDUP_REMOVED lines=19> */
[----:B------:R-:W-:-:S04]  /*12c0*/  IMAD.WIDE.U32 R8, R29, 0x2, R8 ;  /* 0x000000021d087825 */ /* 0x000fc800078e0008 */
[----:B--2---:R-:W-:-:S05]  /*12d0*/  HADD2 R25, R20.H0_H0, R25.H0_H0 ;  /* 0x2000001914197230 */ /* 0x004fca0000000800 */
[----:B------:R1:W-:Y:S04]  /*12e0*/  STG.E.U16 desc[UR6][R8.64], R25 ;  /* 0x0000001908007986 */ /* 0x0003e8000c101506 */
[----:B------:R-:W2:Y:S04]  /*12f0*/  LDG.E.U16 R10, desc[UR6][R10.64+0xe] ;  /* 0x00000e060a0a7981 */ /* 0x000ea8000c1e1500 */
[----:B------:R-:W2:Y:S01]  /*1300*/  LDG.E.U16 R17, desc[UR6][R12.64+0xc] ;  /* 0x00000c060c117981 */ /* 0x000ea2000c1e1500 */
[----:B------:R-:W-:Y:S02]  /*1310*/  VIADD R7, R7, 0x8 ;  /* 0x0000000807077836 */ /* 0x000fe40000000000 */
[----:B--2---:R-:W-:-:S05]  /*1320*/  HADD2 R17, R10.H0_H0, R17.H0_H0 ;  /* 0x200000110a117230 */ /* 0x004fca0000000800 */
[----:B------:R1:W-:Y:S02]  /*1330*/  STG.E.U16 desc[UR6][R14.64+0xe], R17 ;  /* 0x00000e110e007986 */ /* 0x0003e4000c101506 */
.L_x_20:
[----:B------:R-:W-:Y:S05]  /*1340*/  @!P1 EXIT ;  /* 0x000000000000994d */ /* 0x000fea0003800000 */
[----:B------:R-:W-:Y:S02]  /*1350*/  ISETP.GE.U32.AND P0, PT, R6, 0x4, PT ;  /* 0x000000040600780c */ /* 0x000fe40003f06070 */
[----:B------:R-:W-:-:S04]  /*1360*/  LOP3.LUT R0, R0, 0x3, RZ, 0xc0, !PT ;  /* 0x0000000300007812 */ /* 0x000fc800078ec0ff */
[----:B------:R-:W-:-:S07]  /*1370*/  ISETP.NE.AND P1, PT, R0, RZ, PT ;  /* 0x000000ff0000720c */ /* 0x000fce0003f25270 */
[----:B------:R-:W-:Y:S06]  /*1380*/  @!P0 BRA `(.L_x_21) ;  /* 0x00000000006c8947 */ /* 0x000fec0003800000 */
[----:B------:R-:W1:Y:S01]  /*1390*/  LDC.64 R12, c[0x0][0x390] ;  /* 0x0000e400ff0c7b82 */ /* 0x000e620000000a00 */
[----:B------:R-:W-:-:S05]  /*13a0*/  IMAD.WIDE.U32 R10, R7, 0x2, R4 ;  /* 0x00000002070a7825 */ /* 0x000fca00078e0004 */
[----:B------:R-:W3:Y:S01]  /*13b0*/  LDG.E.U16 R6, desc[UR6][R10.64] ;  /* 0x000000060a067981 */ /* 0x000ee2000c1e1500 */
[----:B-12---:R-:W-:-:S05]  /*13c0*/  IMAD.WIDE R8, R7, 0x2, R12 ;  /* 0x0000000207087825 */ /* 0x006fca00078e020c */
[----:B------:R-:W3:Y:S01]  /*13d0*/  LDG.E.U16 R15, desc[UR6][R8.64+-0x2] ;  /* 0xfffffe06080f7981 */ /* 0x000ee2000c1e1500 */
[----:B------:R-:W-:-:S05]  /*13e0*/  IADD3 R19, PT, PT, R7, 0x1, RZ ;  /* 0x0000000107137810 */ /* 0x000fca0007ffe0ff */
[----:B------:R-:W-:-:S04]  /*13f0*/  IMAD.WIDE.U32 R16, R19, 0x2, R4 ;  /* 0x0000000213107825 */ /* 0x000fc800078e0004 */
[----:B---3--:R-:W-:Y:S02]  /*1400*/  HADD2 R6, R6.H0_H0, R15.H0_H0 ;  /* 0x2000000f06067230 */ /* 0x008fe40000000800 */
[----:B------:R-:W-:-:S05]  /*1410*/  IMAD.WIDE.U32 R14, R7, 0x2, R12 ;  /* 0x00000002070e7825 */ /* 0x000fca00078e000c */
[----:B------:R3:W-:Y:S04]  /*1420*/  STG.E.U16 desc[UR6][R14.64], R6 ;  /* 0x000000060e007986 */ /* 0x0007e8000c101506 */
[----:B------:R-:W2:Y:S01]  /*1430*/  LDG.E.U16 R17, desc[UR6][R16.64] ;  /* 0x0000000610117981 */ /* 0x000ea2000c1e1500 */
[----:B------:R-:W-:Y:S02]  /*1440*/  VIADD R25, R7, 0x2 ;  /* 0x0000000207197836 */ /* 0x000fe40000000000 */
[----:B------:R-:W-:-:S04]  /*1450*/  IMAD.WIDE.U32 R18, R19, 0x2, R12 ;  /* 0x0000000213127825 */ /* 0x000fc800078e000c */
        /* <DEDUP_REMOVED lines=14> */
.L_x_21:
[----:B------:R-:W-:Y:S05]  /*1540*/  @!P1 EXIT ;  /* 0x000000000000994d */ /* 0x000fea0003800000 */
[----:B-12---:R-:W1:Y:S01]  /*1550*/  LDC.64 R8, c[0x0][0x390] ;  /* 0x0000e400ff087b82 */ /* 0x006e620000000a00 */
[----:B------:R-:W-:Y:S01]  /*1560*/  IMAD.WIDE.U32 R4, R7, 0x2, R4 ;  /* 0x0000000207047825 */ /* 0x000fe200078e0004 */
[----:B0-----:R-:W-:-:S03]  /*1570*/  IADD3 R2, P0, PT, R2, -0x2, RZ ;  /* 0xfffffffe02027810 */ /* 0x001fc60007f1e0ff */
[----:B------:R-:W-:Y:S01]  /*1580*/  IMAD.MOV.U32 R11, RZ, RZ, R5 ;  /* 0x000000ffff0b7224 */ /* 0x000fe200078e0005 */
[----:B------:R-:W-:Y:S01]  /*1590*/  MOV R10, R4 ;  /* 0x00000004000a7202 */ /* 0x000fe20000000f00 */
[----:B------:R-:W-:Y:S01]  /*15a0*/  IMAD.MOV R0, RZ, RZ, -R0 ;  /* 0x000000ffff007224 */ /* 0x000fe200078e0a00 */
[----:B------:R-:W-:Y:S01]  /*15b0*/  IADD3.X R3, PT, PT, R3, -0x1, RZ, P0, !PT ;  /* 0xffffffff03037810 */ /* 0x000fe200007fe4ff */
[----:B-1----:R-:W-:-:S04]  /*15c0*/  IMAD.WIDE.U32 R8, R7, 0x2, R8 ;  /* 0x0000000207087825 */ /* 0x002fc800078e0008 */
[----:B---3--:R-:W-:Y:S01]  /*15d0*/  IMAD.MOV.U32 R12, RZ, RZ, R8 ;  /* 0x000000ffff0c7224 */ /* 0x008fe200078e0008 */
[----:B------:R-:W-:-:S07]  /*15e0*/  MOV R13, R9 ;  /* 0x00000009000d7202 */ /* 0x000fce0000000f00 */
.L_x_22:
[----:B0-----:R-:W-:Y:S01]  /*15f0*/  IMAD.WIDE R4, R7, 0x2, R2 ;  /* 0x0000000207047825 */ /* 0x001fe200078e0202 */
[----:B------:R-:W-:-:S03]  /*1600*/  MOV R9, R11 ;  /* 0x0000000b00097202 */ /* 0x000fc60000000f00 */
[----:B------:R-:W-:Y:S02]  /*1610*/  IMAD.MOV.U32 R8, RZ, RZ, R10 ;  /* 0x000000ffff087224 */ /* 0x000fe400078e000a */
[----:B------:R0:W2:Y:S04]  /*1620*/  LDG.E.U16 R5, desc[UR6][R4.64] ;  /* 0x0000000604057981 */ /* 0x0000a8000c1e1500 */
[----:B------:R-:W2:Y:S01]  /*1630*/  LDG.E.U16 R6, desc[UR6][R8.64] ;  /* 0x0000000608067981 */ /* 0x000ea2000c1e1500 */
[----:B0-----:R-:W-:Y:S01]  /*1640*/  IMAD.MOV.U32 R4, RZ, RZ, R12 ;  /* 0x000000ffff047224 */ /* 0x001fe200078e000c */
[----:B------:R-:W-:-:S04]  /*1650*/  IADD3 R0, PT, PT, R0, 0x1, RZ ;  /* 0x0000000100007810 */ /* 0x000fc80007ffe0ff */
[----:B------:R-:W-:Y:S02]  /*1660*/  ISETP.NE.AND P0, PT, R0, RZ, PT ;  /* 0x000000ff0000720c */ /* 0x000fe40003f05270 */
[----:B------:R-:W-:Y:S02]  /*1670*/  IADD3 R12, P1, PT, R12, 0x2, RZ ;  /* 0x000000020c0c7810 */ /* 0x000fe40007f3e0ff */
[----:B------:R-:W-:Y:S01]  /*1680*/  IADD3 R10, P2, PT, R10, 0x2, RZ ;  /* 0x000000020a0a7810 */ /* 0x000fe20007f5e0ff */
[----:B------:R-:W-:-:S03]  /*1690*/  VIADD R7, R7, 0x1 ;  /* 0x0000000107077836 */ /* 0x000fc60000000000 */
[----:B------:R-:W-:Y:S01]  /*16a0*/  IADD3.X R11, PT, PT, RZ, R11, RZ, P2, !PT ;  /* 0x0000000bff0b7210 */ /* 0x000fe200017fe4ff */
[----:B--2---:R-:W-:-:S05]  /*16b0*/  HADD2 R5, R6.H0_H0, R5.H0_H0 ;  /* 0x2000000506057230 */ /* 0x004fca0000000800 */
[----:B------:R-:W-:Y:S01]  /*16c0*/  PRMT R6, R5, 0x7610, R6 ;  /* 0x0000761005067816 */ /* 0x000fe20000000006 */
[----:B------:R-:W-:-:S05]  /*16d0*/  IMAD.MOV.U32 R5, RZ, RZ, R13 ;  /* 0x000000ffff057224 */ /* 0x000fca00078e000d */
[----:B------:R0:W-:Y:S01]  /*16e0*/  STG.E.U16 desc[UR6][R4.64], R6 ;  /* 0x0000000604007986 */ /* 0x0001e2000c101506 */
[----:B------:R-:W-:Y:S01]  /*16f0*/  IMAD.X R13, RZ, RZ, R13, P1 ;  /* 0x000000ffff0d7224 */ /* 0x000fe200008e060d */
[----:B------:R-:W-:Y:S06]  /*1700*/  @P0 BRA `(.L_x_22) ;  /* 0xfffffffc00b80947 */ /* 0x000fec000383ffff */
[----:B------:R-:W-:Y:S05]  /*1710*/  EXIT ;  /* 0x000000000000794d */ /* 0x000fea0003800000 */
        .weak           $__internal_0_$__cuda_sm20_div_rn_f64_full
        .type           $__internal_0_$__cuda_sm20_div_rn_f64_full,@function
        .size           $__internal_0_$__cuda_sm20_div_rn_f64_full,(.L_x_57 - $__internal_0_$__cuda_sm20_div_rn_f64_full)
$__internal_0_$__cuda_sm20_div_rn_f64_full:
[C---:B------:R-:W-:Y:S01]  /*1720*/  FSETP.GEU.AND P0, PT, |R5|.reuse, 1.469367938527859385e-39, PT ;  /* 0x001000000500780b */ /* 0x040fe20003f0e200 */
[----:B------:R-:W-:Y:S01]  /*1730*/  IMAD.MOV.U32 R16, RZ, RZ, 0x1 ;  /* 0x00000001ff107424 */ /* 0x000fe200078e00ff */
[----:B------:R-:W-:Y:S01]  /*1740*/  LOP3.LUT R2, R5, 0x800fffff, RZ, 0xc0, !PT ;  /* 0x800fffff05027812 */ /* 0x000fe200078ec0ff */
[----:B------:R-:W-:Y:S01]  /*1750*/  BSSY.RECONVERGENT B1, `(.L_x_23) ;  /* 0x0000055000017945 */ /* 0x000fe20003800200 */
[C---:B------:R-:W-:Y:S02]  /*1760*/  FSETP.GEU.AND P2, PT, |R7|.reuse, 1.469367938527859385e-39, PT ;  /* 0x001000000700780b */ /* 0x040fe40003f4e200 */
[----:B------:R-:W-:Y:S01]  /*1770*/  LOP3.LUT R3, R2, 0x3ff00000, RZ, 0xfc, !PT ;  /* 0x3ff0000002037812 */ /* 0x000fe200078efcff */
[----:B------:R-:W-:Y:S01]  /*1780*/  IMAD.MOV.U32 R2, RZ, RZ, R4 ;  /* 0x000000ffff027224 */ /* 0x000fe200078e0004 */
[----:B------:R-:W-:Y:S02]  /*1790*/  LOP3.LUT R11, R7, 0x7ff00000, RZ, 0xc0, !PT ;  /* 0x7ff00000070b7812 */ /* 0x000fe400078ec0ff */
[----:B------:R-:W-:-:S03]  /*17a0*/  LOP3.LUT R14, R5, 0x7ff00000, RZ, 0xc0, !PT ;  /* 0x7ff00000050e7812 */ /* 0x000fc600078ec0ff */
[----:B------:R-:W-:Y:S01]  /*17b0*/  @!P0 DMUL R2, R4, 8.98846567431157953865e+307 ;  /* 0x7fe0000004028828 */ /* 0x000fe20000000000 */
[----:B------:R-:W-:-:S03]  /*17c0*/  ISETP.GE.U32.AND P1, PT, R11, R14, PT ;  /* 0x0000000e0b00720c */ /* 0x000fc60003f26070 */
[----:B------:R-:W-:Y:S01]  /*17d0*/  @!P2 LOP3.LUT R12, R5, 0x7ff00000, RZ, 0xc0, !PT ;  /* 0x7ff00000050ca812 */ /* 0x000fe200078ec0ff */
[----:B------:R-:W-:Y:S01]  /*17e0*/  @!P2 IMAD.MOV.U32 R18, RZ, RZ, RZ ;  /* 0x000000ffff12a224 */ /* 0x000fe200078e00ff */
[----:B------:R-:W0:Y:S02]  /*17f0*/  MUFU.RCP64H R17, R3 ;  /* 0x0000000300117308 */ /* 0x000e240000001800 */
[----:B------:R-:W-:Y:S02]  /*1800*/  @!P2 ISETP.GE.U32.AND P3, PT, R11, R12, PT ;  /* 0x0000000c0b00a20c */ /* 0x000fe40003f66070 */
[----:B------:R-:W-:-:S04]  /*1810*/  MOV R12, 0x1ca00000 ;  /* 0x1ca00000000c7802 */ /* 0x000fc80000000f00 */
[----:B------:R-:W-:-:S04]  /*1820*/  @!P2 SEL R13, R12, 0x63400000, !P3 ;  /* 0x634000000c0da807 */ /* 0x000fc80005800000 */
[----:B------:R-:W-:-:S04]  /*1830*/  @!P2 LOP3.LUT R13, R13, 0x80000000, R7, 0xf8, !PT ;  /* 0x800000000d0da812 */ /* 0x000fc800078ef807 */
[----:B------:R-:W-:Y:S01]  /*1840*/  @!P2 LOP3.LUT R19, R13, 0x100000, RZ, 0xfc, !PT ;  /* 0x001000000d13a812 */ /* 0x000fe200078efcff */
[----:B0-----:R-:W-:-:S08]  /*1850*/  DFMA R8, R16, -R2, 1 ;  /* 0x3ff000001008742b */ /* 0x001fd00000000802 */
[----:B------:R-:W-:-:S08]  /*1860*/  DFMA R8, R8, R8, R8 ;  /* 0x000000080808722b */ /* 0x000fd00000000008 */
[----:B------:R-:W-:Y:S01]  /*1870*/  DFMA R16, R16, R8, R16 ;  /* 0x000000081010722b */ /* 0x000fe20000000010 */
[----:B------:R-:W-:Y:S01]  /*1880*/  SEL R9, R12, 0x63400000, !P1 ;  /* 0x634000000c097807 */ /* 0x000fe20004800000 */
[----:B------:R-:W-:-:S03]  /*1890*/  IMAD.MOV.U32 R8, RZ, RZ, R6 ;  /* 0x000000ffff087224 */ /* 0x000fc600078e0006 */
[----:B------:R-:W-:-:S03]  /*18a0*/  LOP3.LUT R9, R9, 0x800fffff, R7, 0xf8, !PT ;  /* 0x800fffff09097812 */ /* 0x000fc600078ef807 */
[----:B------:R-:W-:-:S03]  /*18b0*/  DFMA R20, R16, -R2, 1 ;  /* 0x3ff000001014742b */ /* 0x000fc60000000802 */
[----:B------:R-:W-:-:S05]  /*18c0*/  @!P2 DFMA R8, R8, 2, -R18 ;  /* 0x400000000808a82b */ /* 0x000fca0000000812 */
[----:B------:R-:W-:Y:S01]  /*18d0*/  DFMA R16, R16, R20, R16 ;  /* 0x000000141010722b */ /* 0x000fe20000000010 */
[----:B------:R-:W-:Y:S01]  /*18e0*/  MOV R21, R11 ;  /* 0x0000000b00157202 */ /* 0x000fe20000000f00 */
[----:B------:R-:W-:Y:S01]  /*18f0*/  IMAD.MOV.U32 R20, RZ, RZ, R14 ;  /* 0x000000ffff147224 */ /* 0x000fe200078e000e */
[----:B------:R-:W-:Y:S02]  /*1900*/  @!P0 LOP3.LUT R20, R3, 0x7ff00000, RZ, 0xc0, !PT ;  /* 0x7ff0000003148812 */ /* 0x000fe400078ec0ff */
[----:B------:R-:W-:Y:S02]  /*1910*/  @!P2 LOP3.LUT R21, R9, 0x7ff00000, RZ, 0xc0, !PT ;  /* 0x7ff000000915a812 */ /* 0x000fe400078ec0ff */
[----:B------:R-:W-:Y:S01]  /*1920*/  IADD3 R22, PT, PT, R20, -0x1, RZ ;  /* 0xffffffff14167810 */ /* 0x000fe20007ffe0ff */
[----:B------:R-:W-:Y:S02]  /*1930*/  DMUL R18, R16, R8 ;  /* 0x0000000810127228 */ /* 0x000fe40000000000 */
[----:B------:R-:W-:-:S05]  /*1940*/  VIADD R13, R21, 0xffffffff ;  /* 0xffffffff150d7836 */ /* 0x000fca0000000000 */
[----:B------:R-:W-:Y:S01]  /*1950*/  ISETP.GT.U32.AND P0, PT, R13, 0x7feffffe, PT ;  /* 0x7feffffe0d00780c */ /* 0x000fe20003f04070 */
[----:B------:R-:W-:-:S03]  /*1960*/  DFMA R14, R18, -R2, R8 ;  /* 0x80000002120e722b */ /* 0x000fc60000000008 */
[----:B------:R-:W-:-:S05]  /*1970*/  ISETP.GT.U32.OR P0, PT, R22, 0x7feffffe, P0 ;  /* 0x7feffffe1600780c */ /* 0x000fca0000704470 */
[----:B------:R-:W-:-:S08]  /*1980*/  DFMA R14, R16, R14, R18 ;  /* 0x0000000e100e722b */ /* 0x000fd00000000012 */
[----:B------:R-:W-:Y:S05]  /*1990*/  @P0 BRA `(.L_x_24) ;  /* 0x00000000006c0947 */ /* 0x000fea0003800000 */
[----:B------:R-:W-:-:S04]  /*19a0*/  LOP3.LUT R16, R5, 0x7ff00000, RZ, 0xc0, !PT ;  /* 0x7ff0000005107812 */ /* 0x000fc800078ec0ff */
[CC--:B------:R-:W-:Y:S02]  /*19b0*/  VIADDMNMX R6, R11.reuse, -R16.reuse, 0xb9600000, !PT ;  /* 0xb96000000b067446 */ /* 0x0c0fe40007800910 */
[----:B------:R-:W-:Y:S02]  /*19c0*/  ISETP.GE.U32.AND P0, PT, R11, R16, PT ;  /* 0x000000100b00720c */ /* 0x000fe40003f06070 */
[----:B------:R-:W-:Y:S02]  /*19d0*/  VIMNMX R6, PT, PT, R6, 0x46a00000, PT ;  /* 0x46a0000006067848 */ /* 0x000fe40003fe0100 */
[----:B------:R-:W-:-:S05]  /*19e0*/  SEL R11, R12, 0x63400000, !P0 ;  /* 0x634000000c0b7807 */ /* 0x000fca0004000000 */
[----:B------:R-:W-:Y:S01]  /*19f0*/  IMAD.IADD R11, R6, 0x1, -R11 ;  /* 0x00000001060b7824 */ /* 0x000fe200078e0a0b */
[----:B------:R-:W-:-:S03]  /*1a00*/  MOV R6, RZ ;  /* 0x000000ff00067202 */ /* 0x000fc60000000f00 */
[----:B------:R-:W-:-:S06]  /*1a10*/  VIADD R7, R11, 0x7fe00000 ;  /* 0x7fe000000b077836 */ /* 0x000fcc0000000000 */
[----:B------:R-:W-:-:S10]  /*1a20*/  DMUL R12, R14, R6 ;  /* 0x000000060e0c7228 */ /* 0x000fd40000000000 */
[----:B------:R-:W-:-:S13]  /*1a30*/  FSETP.GTU.AND P0, PT, |R13|, 1.469367938527859385e-39, PT ;  /* 0x001000000d00780b */ /* 0x000fda0003f0c200 */
[----:B------:R-:W-:Y:S05]  /*1a40*/  @P0 BRA `(.L_x_25) ;  /* 0x0000000000940947 */ /* 0x000fea0003800000 */
[----:B------:R-:W-:Y:S01]  /*1a50*/  DFMA R2, R14, -R2, R8 ;  /* 0x800000020e02722b */ /* 0x000fe20000000008 */
[----:B------:R-:W-:-:S09]  /*1a60*/  IMAD.MOV.U32 R6, RZ, RZ, RZ ;  /* 0x000000ffff067224 */ /* 0x000fd200078e00ff */
[C---:B------:R-:W-:Y:S02]  /*1a70*/  FSETP.NEU.AND P0, PT, R3.reuse, RZ, PT ;  /* 0x000000ff0300720b */ /* 0x040fe40003f0d000 */
[----:B------:R-:W-:-:S04]  /*1a80*/  LOP3.LUT R5, R3, 0x80000000, R5, 0x48, !PT ;  /* 0x8000000003057812 */ /* 0x000fc800078e4805 */
[----:B------:R-:W-:-:S07]  /*1a90*/  LOP3.LUT R7, R5, R7, RZ, 0xfc, !PT ;  /* 0x0000000705077212 */ /* 0x000fce00078efcff */
[----:B------:R-:W-:Y:S05]  /*1aa0*/  @!P0 BRA `(.L_x_25) ;  /* 0x00000000007c8947 */ /* 0x000fea0003800000 */
[----:B------:R-:W-:Y:S01]  /*1ab0*/  IMAD.MOV R3, RZ, RZ, -R11 ;  /* 0x000000ffff037224 */ /* 0x000fe200078e0a0b */
[----:B------:R-:W-:Y:S01]  /*1ac0*/  MOV R2, RZ ;  /* 0x000000ff00027202 */ /* 0x000fe20000000f00 */
[----:B------:R-:W-:-:S05]  /*1ad0*/  DMUL.RP R6, R14, R6 ;  /* 0x000000060e067228 */ /* 0x000fca0000008000 */
[----:B------:R-:W-:-:S05]  /*1ae0*/  DFMA R2, R12, -R2, R14 ;  /* 0x800000020c02722b */ /* 0x000fca000000000e */
[----:B------:R-:W-:Y:S02]  /*1af0*/  LOP3.LUT R5, R7, R5, RZ, 0x3c, !PT ;  /* 0x0000000507057212 */ /* 0x000fe400078e3cff */
[----:B------:R-:W-:-:S04]  /*1b00*/  IADD3 R2, PT, PT, -R11, -0x43300000, RZ ;  /* 0xbcd000000b027810 */ /* 0x000fc80007ffe1ff */
[----:B------:R-:W-:-:S04]  /*1b10*/  FSETP.NEU.AND P0, PT, |R3|, R2, PT ;  /* 0x000000020300720b */ /* 0x000fc80003f0d200 */
[----:B------:R-:W-:Y:S02]  /*1b20*/  FSEL R12, R6, R12, !P0 ;  /* 0x0000000c060c7208 */ /* 0x000fe40004000000 */
[----:B------:R-:W-:Y:S01]  /*1b30*/  FSEL R13, R5, R13, !P0 ;  /* 0x0000000d050d7208 */ /* 0x000fe20004000000 */
[----:B------:R-:W-:Y:S06]  /*1b40*/  BRA `(.L_x_25) ;  /* 0x0000000000547947 */ /* 0x000fec0003800000 */
.L_x_24:
[----:B------:R-:W-:-:S14]  /*1b50*/  DSETP.NAN.AND P0, PT, R6, R6, PT ;  /* 0x000000060600722a */ /* 0x000fdc0003f08000 */
[----:B------:R-:W-:Y:S05]  /*1b60*/  @P0 BRA `(.L_x_26) ;  /* 0x0000000000440947 */ /* 0x000fea0003800000 */
[----:B------:R-:W-:-:S14]  /*1b70*/  DSETP.NAN.AND P0, PT, R4, R4, PT ;  /* 0x000000040400722a */ /* 0x000fdc0003f08000 */
[----:B------:R-:W-:Y:S05]  /*1b80*/  @P0 BRA `(.L_x_27) ;  /* 0x0000000000300947 */ /* 0x000fea0003800000 */
[----:B------:R-:W-:Y:S01]  /*1b90*/  ISETP.NE.AND P0, PT, R21, R20, PT ;  /* 0x000000141500720c */ /* 0x000fe20003f05270 */
[----:B------:R-:W-:Y:S02]  /*1ba0*/  IMAD.MOV.U32 R12, RZ, RZ, 0x0 ;  /* 0x00000000ff0c7424 */ /* 0x000fe400078e00ff */
[----:B------:R-:W-:-:S10]  /*1bb0*/  IMAD.MOV.U32 R13, RZ, RZ, -0x80000 ;  /* 0xfff80000ff0d7424 */ /* 0x000fd400078e00ff */
[----:B------:R-:W-:Y:S05]  /*1bc0*/  @!P0 BRA `(.L_x_25) ;  /* 0x0000000000348947 */ /* 0x000fea0003800000 */
[----:B------:R-:W-:Y:S02]  /*1bd0*/  ISETP.NE.AND P0, PT, R21, 0x7ff00000, PT ;  /* 0x7ff000001500780c */ /* 0x000fe40003f05270 */
[----:B------:R-:W-:Y:S02]  /*1be0*/  LOP3.LUT R13, R7, 0x80000000, R5, 0x48, !PT ;  /* 0x80000000070d7812 */ /* 0x000fe400078e4805 */
[----:B------:R-:W-:-:S13]  /*1bf0*/  ISETP.EQ.OR P0, PT, R20, RZ, !P0 ;  /* 0x000000ff1400720c */ /* 0x000fda0004702670 */
[----:B------:R-:W-:Y:S02]  /*1c00*/  @P0 LOP3.LUT R2, R13, 0x7ff00000, RZ, 0xfc, !PT ;  /* 0x7ff000000d020812 */ /* 0x000fe400078efcff */
[----:B------:R-:W-:Y:S01]  /*1c10*/  @!P0 MOV R12, RZ ;  /* 0x000000ff000c8202 */ /* 0x000fe20000000f00 */
[----:B------:R-:W-:Y:S02]  /*1c20*/  @P0 IMAD.MOV.U32 R12, RZ, RZ, RZ ;  /* 0x000000ffff0c0224 */ /* 0x000fe400078e00ff */
[----:B------:R-:W-:Y:S01]  /*1c30*/  @P0 IMAD.MOV.U32 R13, RZ, RZ, R2 ;  /* 0x000000ffff0d0224 */ /* 0x000fe200078e0002 */
[----:B------:R-:W-:Y:S06]  /*1c40*/  BRA `(.L_x_25) ;  /* 0x0000000000147947 */ /* 0x000fec0003800000 */
.L_x_27:
[----:B------:R-:W-:Y:S02]  /*1c50*/  LOP3.LUT R13, R5, 0x80000, RZ, 0xfc, !PT ;  /* 0x00080000050d7812 */ /* 0x000fe400078efcff */
[----:B------:R-:W-:Y:S01]  /*1c60*/  MOV R12, R4 ;  /* 0x00000004000c7202 */ /* 0x000fe20000000f00 */
[----:B------:R-:W-:Y:S06]  /*1c70*/  BRA `(.L_x_25) ;  /* 0x0000000000087947 */ /* 0x000fec0003800000 */
.L_x_26:
[----:B------:R-:W-:Y:S01]  /*1c80*/  LOP3.LUT R13, R7, 0x80000, RZ, 0xfc, !PT ;  /* 0x00080000070d7812 */ /* 0x000fe200078efcff */
[----:B------:R-:W-:-:S07]  /*1c90*/  IMAD.MOV.U32 R12, RZ, RZ, R6 ;  /* 0x000000ffff0c7224 */ /* 0x000fce00078e0006 */
.L_x_25:
[----:B------:R-:W-:Y:S05]  /*1ca0*/  BSYNC.RECONVERGENT B1 ;  /* 0x0000000000017941 */ /* 0x000fea0003800200 */
.L_x_23:
[----:B------:R-:W-:Y:S01]  /*1cb0*/  IMAD.MOV.U32 R11, RZ, RZ, 0x0 ;  /* 0x00000000ff0b7424 */ /* 0x000fe200078e00ff */
[----:B------:R-:W-:Y:S01]  /*1cc0*/  MOV R3, R13 ;  /* 0x0000000d00037202 */ /* 0x000fe20000000f00 */
[----:B------:R-:W-:Y:S02]  /*1cd0*/  IMAD.MOV.U32 R2, RZ, RZ, R12 ;  /* 0x000000ffff027224 */ /* 0x000fe400078e000c */
[----:B------:R-:W-:Y:S05]  /*1ce0*/  RET.REL.NODEC R10 `(_Z15weightingKernelI6__halfEvPT_S2_S2_Pdi) ;  /* 0xffffffe00ac47950 */ /* 0x000fea0003c3ffff */
.L_x_28:
        /* <DEDUP_REMOVED lines=9> */
.L_x_57:


//--------------------- .text._Z16likelihoodKernelI6__halfEvPT_S2_iPiiS2_Phiiii --------------------------
	.section	.text._Z16likelihoodKernelI6__halfEvPT_S2_iPiiS2_Phiiii,"ax",@progbits
	.align	128
        .global         _Z16likelihoodKernelI6__halfEvPT_S2_iPiiS2_Phiiii
        .type           _Z16likelihoodKernelI6__halfEvPT_S2_iPiiS2_Phiiii,@function
        .size           _Z16likelihoodKernelI6__halfEvPT_S2_iPiiS2_Phiiii,(.L_x_61 - _Z16likelihoodKernelI6__halfEvPT_S2_iPiiS2_Phiiii)
        .other          _Z16likelihoodKernelI6__halfEvPT_S2_iPiiS2_Phiiii,@"STO_CUDA_ENTRY STV_DEFAULT"
_Z16likelihoodKernelI6__halfEvPT_S2_iPiiS2_Phiiii:
.text._Z16likelihoodKernelI6__halfEvPT_S2_iPiiS2_Phiiii:
[----:B------:R-:W-:Y:S01]  /*0000*/  LDC R1, c[0x0][0x37c] ;  /* 0x0000df00ff017b82 */ /* 0x000fe20000000800 */
[----:B------:R-:W0:Y:S01]  /*0010*/  S2R R0, SR_CTAID.X ;  /* 0x0000000000007919 */ /* 0x000e220000002500 */
[----:B------:R-:W0:Y:S01]  /*0020*/  LDCU UR4, c[0x0][0x360] ;  /* 0x00006c00ff0477ac */ /* 0x000e220008000800 */
[----:B------:R-:W0:Y:S01]  /*0030*/  S2R R3, SR_TID.X ;  /* 0x0000000000037919 */ /* 0x000e220000002100 */
[----:B------:R-:W1:Y:S01]  /*0040*/  LDCU UR5, c[0x0][0x390] ;  /* 0x00007200ff0577ac */ /* 0x000e620008000800 */
[----:B0-----:R-:W-:-:S05]  /*0050*/  IMAD R0, R0, UR4, R3 ;  /* 0x0000000400007c24 */ /* 0x001fca000f8e0203 */
[----:B-1----:R-:W-:-:S13]  /*0060*/  ISETP.GE.AND P0, PT, R0, UR5, PT ;  /* 0x0000000500007c0c */ /* 0x002fda000bf06270 */
[----:B------:R-:W-:Y:S05]  /*0070*/  @P0 EXIT ;  /* 0x000000000000094d */ /* 0x000fea0003800000 */
[----:B------:R-:W0:Y:S01]  /*0080*/  LDCU UR6, c[0x0][0x3a0] ;  /* 0x00007400ff0677ac */ /* 0x000e220008000800 */
[----:B------:R-:W-:Y:S01]  /*0090*/  PRMT R17, RZ, 0x7610, R17 ;  /* 0x00007610ff117816 */ /* 0x000fe20000000011 */
[----:B------:R-:W1:Y:S01]  /*00a0*/  LDCU.64 UR12, c[0x0][0x358] ;  /* 0x00006b00ff0c77ac */ /* 0x000e620008000a00 */
[----:B0-----:R-:W-:-:S09]  /*00b0*/  UISETP.GE.AND UP0, UPT, UR6, 0x1, UPT ;  /* 0x000000010600788c */ /* 0x001fd2000bf06270 */
[----:B-1----:R-:W-:Y:S05]  /*00c0*/  BRA.U !UP0, `(.L_x_29) ;  /* 0x0000000d08e07547 */ /* 0x002fea000b800000 */
[----:B------:R-:W0:Y:S08]  /*00d0*/  LDC.64 R2, c[0x0][0x380] ;  /* 0x0000e000ff027b82 */ /* 0x000e300000000a00 */
[----:B------:R-:W1:Y:S01]  /*00e0*/  LDC.64 R4, c[0x0][0x388] ;  /* 0x0000e200ff047b82 */ /* 0x000e620000000a00 */
[----:B0-----:R-:W-:-:S06]  /*00f0*/  IMAD.WIDE R2, R0, 0x2, R2 ;  /* 0x0000000200027825 */ /* 0x001fcc00078e0202 */
[----:B------:R-:W2:Y:S01]  /*0100*/  LDG.E.U16 R2, desc[UR12][R2.64] ;  /* 0x0000000c02027981 */ /* 0x000ea2000c1e1500 */
[----:B-1----:R-:W-:-:S06]  /*0110*/  IMAD.WIDE R4, R0, 0x2, R4 ;  /* 0x0000000200047825 */ /* 0x002fcc00078e0204 */
[----:B------:R-:W3:Y:S01]  /*0120*/  LDG.E.U16 R4, desc[UR12][R4.64] ;  /* 0x0000000c04047981 */ /* 0x000ee2000c1e1500 */
[----:B------:R-:W0:Y:S01]  /*0130*/  I2F.F16 R10, UR6 ;  /* 0x00000006000a7d06 */ /* 0x000e220008200c00 */
[----:B------:R-:W-:Y:S02]  /*0140*/  UISETP.GE.U32.AND UP1, UPT, UR6, 0x4, UPT ;  /* 0x000000040600788c */ /* 0x000fe4000bf26070 */
[----:B------:R-:W-:Y:S01]  /*0150*/  ULOP3.LUT UR8, UR6, 0x3, URZ, 0xc0, !UPT ;  /* 0x0000000306087892 */ /* 0x000fe2000f8ec0ff */
[----:B------:R-:W-:-:S03]  /*0160*/  UMOV UR4, URZ ;  /* 0x000000ff00047c82 */ /* 0x000fc60008000000 */
[----:B------:R-:W-:Y:S01]  /*0170*/  UISETP.NE.AND UP0, UPT, UR8, URZ, UPT ;  /* 0x000000ff0800728c */ /* 0x000fe2000bf05270 */
[----:B0-----:R-:W-:-:S05]  /*0180*/  HMUL2 R10, R10.H0_H0, 50, 50 ;  /* 0x524052400a0a7832 */ /* 0x001fca0000000800 */
[----:B------:R-:W-:-:S06]  /*0190*/  HADD2.F32 R10, -RZ, R10.H0_H0 ;  /* 0x2000000aff0a7230 */ /* 0x000fcc0000004100 */
[----:B------:R-:W-:Y:S08]  /*01a0*/  MUFU.SQRT R10, R10 ;  /* 0x0000000a000a7308 */ /* 0x000ff00000002000 */
[----:B--2---:R-:W0:Y:S08]  /*01b0*/  F2I.F16.TRUNC.NTZ R6, R2 ;  /* 0x0000000200067305 */ /* 0x004e30000010f100 */
[----:B---3--:R-:W1:Y:S08]  /*01c0*/  F2I.F16.TRUNC.NTZ R8, R4 ;  /* 0x0000000400087305 */ /* 0x008e70000010f100 */
[----:B0-----:R-:W0:Y:S01]  /*01d0*/  I2F.F16 R7, R6 ;  /* 0x0000000600077306 */ /* 0x001e220000200c00 */
[----:B-1----:R-:W-:-:S07]  /*01e0*/  IADD3 R3, PT, PT, R8, 0x1, RZ ;  /* 0x0000000108037810 */ /* 0x002fce0007ffe0ff */
[----:B------:R-:W1:Y:S01]  /*01f0*/  I2F.F16 R9, R8 ;  /* 0x0000000800097306 */ /* 0x000e620000200c00 */
[----:B0-----:R-:W-:Y:S02]  /*0200*/  HADD2 R7, R2.H0_H0, -R7.H0_H0 ;  /* 0xa000000702077230 */ /* 0x001fe40000000800 */
[----:B------:R-:W-:-:S03]  /*0210*/  VIADD R2, R6, 0x1 ;  /* 0x0000000106027836 */ /* 0x000fc60000000000 */
[----:B------:R-:W-:Y:S01]  /*0220*/  HSETP2.GEU.AND P0, PT, R7.H0_H0, 0.5, 0.5, PT ;  /* 0x3800380007007434 */ /* 0x000fe20003f0e800 */
[----:B-1----:R-:W-:-:S05]  /*0230*/  HADD2 R9, R4.H0_H0, -R9.H0_H0 ;  /* 0xa000000904097230 */ /* 0x002fca0000000800 */
[----:B------:R-:W-:-:S07]  /*0240*/  HSETP2.GEU.AND P1, PT, R9.H0_H0, 0.5, 0.5, PT ;  /* 0x3800380009007434 */ /* 0x000fce0003f2e800 */
[----:B------:R-:W-:Y:S01]  /*0250*/  @!P0 IMAD.MOV R2, RZ, RZ, R6 ;  /* 0x000000ffff028224 */ /* 0x000fe200078e0206 */
[----:B------:R-:W-:-:S05]  /*0260*/  F2FP.F16.F32.PACK_AB R6, RZ, R10 ;  /* 0x0000000aff06723e */ /* 0x000fca00000000ff */
[----:B------:R-:W0:Y:S01]  /*0270*/  I2F.F16 R2, R2 ;  /* 0x0000000200027306 */ /* 0x000e220000200c00 */
[----:B------:R-:W-:Y:S02]  /*0280*/  HADD2.F32 R6, -RZ, R6.H0_H0 ;  /* 0x20000006ff067230 */ /* 0x000fe40000004100 */
[----:B------:R-:W-:-:S05]  /*0290*/  @!P1 IMAD.MOV R3, RZ, RZ, R8 ;  /* 0x000000ffff039224 */ /* 0x000fca00078e0208 */
[----:B------:R-:W-:Y:S08]  /*02a0*/  MUFU.RCP R7, R6 ;  /* 0x0000000600077308 */ /* 0x000ff00000001000 */
[----:B------:R-:W1:Y:S08]  /*02b0*/  I2F.F16 R3, R3 ;  /* 0x0000000300037306 */ /* 0x000e700000200c00 */
[----:B0-----:R0:W2:Y:S08]  /*02c0*/  F2I.F16.TRUNC.NTZ R8, R2 ;  /* 0x0000000200087305 */ /* 0x0010b0000010f100 */
[----:B-1----:R0:W1:Y:S01]  /*02d0*/  F2I.F16.TRUNC.NTZ R9, R3 ;  /* 0x0000000300097305 */ /* 0x002062000010f100 */
[----:B------:R-:W-:Y:S05]  /*02e0*/  BRA.U !UP1, `(.L_x_30) ;  /* 0x0000000909887547 */ /* 0x000fea000b800000 */
[----:B------:R-:W3:Y:S01]  /*02f0*/  LDCU.64 UR10, c[0x0][0x398] ;  /* 0x00007300ff0a77ac */ /* 0x000ee20008000a00 */
[----:B0-----:R-:W0:Y:S01]  /*0300*/  LDC.64 R2, c[0x0][0x3c0] ;  /* 0x0000f000ff027b82 */ /* 0x001e220000000a00 */
[----:B------:R-:W-:Y:S01]  /*0310*/  ULOP3.LUT UR4, UR6, 0x7ffffffc, URZ, 0xc0, !UPT ;  /* 0x7ffffffc06047892 */ /* 0x000fe2000f8ec0ff */
[----:B------:R-:W4:Y:S03]  /*0320*/  LDCU.128 UR16, c[0x0][0x3b0] ;  /* 0x00007600ff1077ac */ /* 0x000f260008000c00 */
[----:B------:R-:W-:Y:S02]  /*0330*/  UIADD3 UR7, UPT, UPT, -UR4, URZ, URZ ;  /* 0x000000ff04077290 */ /* 0x000fe4000fffe1ff */
[----:B---3--:R-:W-:-:S04]  /*0340*/  UIADD3 UR5, UP1, UPT, UR10, 0x10, URZ ;  /* 0x000000100a057890 */ /* 0x008fc8000ff3e0ff */
[----:B------:R-:W-:Y:S02]  /*0350*/  UIADD3.X UR6, UPT, UPT, URZ, UR11, URZ, UP1, !UPT ;  /* 0x0000000bff067290 */ /* 0x000fe40008ffe4ff */
[----:B------:R-:W-:-:S04]  /*0360*/  IMAD.U32 R4, RZ, RZ, UR5 ;  /* 0x00000005ff047e24 */ /* 0x000fc8000f8e00ff */
[----:B----4-:R-:W-:-:S07]  /*0370*/  MOV R5, UR6 ;  /* 0x0000000600057c02 */ /* 0x010fce0008000f00 */
.L_x_31:
[----:B------:R-:W2:Y:S04]  /*0380*/  LDG.E R11, desc[UR12][R4.64+-0x8] ;  /* 0xfffff80c040b7981 */ /* 0x000ea8000c1e1900 */
[----:B------:R-:W1:Y:S04]  /*0390*/  LDG.E R10, desc[UR12][R4.64+-0x4] ;  /* 0xfffffc0c040a7981 */ /* 0x000e68000c1e1900 */
[----:B------:R-:W3:Y:S04]  /*03a0*/  LDG.E R19, desc[UR12][R4.64] ;  /* 0x0000000c04137981 */ /* 0x000ee8000c1e1900 */
[----:B------:R-:W4:Y:S04]  /*03b0*/  LDG.E R16, desc[UR12][R4.64+0x4] ;  /* 0x0000040c04107981 */ /* 0x000f28000c1e1900 */
[----:B------:R-:W5:Y:S04]  /*03c0*/  LDG.E R14, desc[UR12][R4.64+-0xc] ;  /* 0xfffff40c040e7981 */ /* 0x000f68000c1e1900 */
[----:B------:R-:W5:Y:S04]  /*03d0*/  LDG.E R15, desc[UR12][R4.64+-0x10] ;  /* 0xfffff00c040f7981 */ /* 0x000f68000c1e1900 */
[----:B------:R-:W5:Y:S04]  /*03e0*/  LDG.E R13, desc[UR12][R4.64+0x8] ;  /* 0x0000080c040d7981 */ /* 0x000f68000c1e1900 */
[----:B------:R-:W5:Y:S01]  /*03f0*/  LDG.E R12, desc[UR12][R4.64+0xc] ;  /* 0x00000c0c040c7981 */ /* 0x000f62000c1e1900 */
[----:B--2---:R-:W-:-:S02]  /*0400*/  IMAD.IADD R11, R8, 0x1, R11 ;  /* 0x00000001080b7824 */ /* 0x004fc400078e020b */
[----:B-1----:R-:W-:-:S04]  /*0410*/  IMAD.IADD R10, R9, 0x1, R10 ;  /* 0x00000001090a7824 */ /* 0x002fc800078e020a */
[----:B------:R-:W-:-:S04]  /*0420*/  IMAD R10, R10, UR18, R11 ;  /* 0x000000120a0a7c24 */ /* 0x000fc8000f8e020b */
[----:B0-----:R-:W-:-:S05]  /*0430*/  IMAD R10, R10, UR19, R3 ;  /* 0x000000130a0a7c24 */ /* 0x001fca000f8e0203 */
[----:B------:R-:W-:-:S04]  /*0440*/  IABS R11, R10 ;  /* 0x0000000a000b7213 */ /* 0x000fc80000000000 */
[----:B------:R-:W-:Y:S01]  /*0450*/  ISETP.GE.AND P0, PT, R11, R2, PT ;  /* 0x000000020b00720c */ /* 0x000fe20003f06270 */
[----:B----4-:R-:W-:Y:S01]  /*0460*/  IMAD.IADD R16, R9, 0x1, R16 ;  /* 0x0000000109107824 */ /* 0x010fe200078e0210 */
[----:B---3--:R-:W-:Y:S02]  /*0470*/  IADD3 R19, PT, PT, R8, R19, RZ ;  /* 0x0000001308137210 */ /* 0x008fe40007ffe0ff */
[----:B------:R-:W-:-:S03]  /*0480*/  SEL R11, R11, RZ, !P0 ;  /* 0x000000ff0b0b7207 */ /* 0x000fc60004000000 */
[----:B------:R-:W-:Y:S01]  /*0490*/  IMAD R16, R16, UR18, R19 ;  /* 0x0000001210107c24 */ /* 0x000fe2000f8e0213 */
[----:B------:R-:W-:-:S03]  /*04a0*/  IADD3 R10, P0, PT, R11, UR16, RZ ;  /* 0x000000100b0a7c10 */ /* 0x000fc6000ff1e0ff */
[----:B------:R-:W-:Y:S01]  /*04b0*/  IMAD R16, R16, UR19, R3 ;  /* 0x0000001310107c24 */ /* 0x000fe2000f8e0203 */
[----:B------:R-:W-:Y:S01]  /*04c0*/  LEA.HI.X.SX32 R11, R11, UR17, 0x1, P0 ;  /* 0x000000110b0b7c11 */ /* 0x000fe200080f0eff */
[----:B-----5:R-:W-:Y:S01]  /*04d0*/  IMAD.IADD R15, R8, 0x1, R15 ;  /* 0x00000001080f7824 */ /* 0x020fe200078e020f */
[----:B------:R-:W-:Y:S02]  /*04e0*/  IADD3 R14, PT, PT, R9, R14, RZ ;  /* 0x0000000e090e7210 */ /* 0x000fe40007ffe0ff */
[----:B------:R-:W-:Y:S02]  /*04f0*/  IABS R19, R16 ;  /* 0x0000001000137213 */ /* 0x000fe40000000000 */
[----:B------:R0:W2:Y:S01]  /*0500*/  LDG.E.U8 R11, desc[UR12][R10.64] ;  /* 0x0000000c0a0b7981 */ /* 0x0000a2000c1e1100 */
[----:B------:R-:W-:Y:S01]  /*0510*/  IMAD R14, R14, UR18, R15 ;  /* 0x000000120e0e7c24 */ /* 0x000fe2000f8e020f */
[----:B------:R-:W-:Y:S01]  /*0520*/  ISETP.GE.AND P0, PT, R19, R2, PT ;  /* 0x000000021300720c */ /* 0x000fe20003f06270 */
[----:B------:R-:W-:-:S02]  /*0530*/  IMAD.IADD R15, R8, 0x1, R13 ;  /* 0x00000001080f7824 */ /* 0x000fc400078e020d */
[----:B------:R-:W-:Y:S01]  /*0540*/  IMAD R14, R14, UR19, R3 ;  /* 0x000000130e0e7c24 */ /* 0x000fe2000f8e0203 */
[----:B------:R-:W-:Y:S01]  /*0550*/  SEL R13, R19, RZ, !P0 ;  /* 0x000000ff130d7207 */ /* 0x000fe20004000000 */
[----:B------:R-:W-:-:S03]  /*0560*/  IMAD.IADD R12, R9, 0x1, R12 ;  /* 0x00000001090c7824 */ /* 0x000fc600078e020c */
[----:B------:R-:W-:Y:S02]  /*0570*/  IABS R19, R14 ;  /* 0x0000000e00137213 */ /* 0x000fe40000000000 */
[----:B------:R-:W-:Y:S01]  /*0580*/  IADD3 R14, P0, PT, R13, UR16, RZ ;  /* 0x000000100d0e7c10 */ /* 0x000fe2000ff1e0ff */
[----:B------:R-:W-:-:S03]  /*0590*/  IMAD R12, R12, UR18, R15 ;  /* 0x000000120c0c7c24 */ /* 0x000fc6000f8e020f */
[----:B------:R-:W-:Y:S02]  /*05a0*/  LEA.HI.X.SX32 R15, R13, UR17, 0x1, P0 ;  /* 0x000000110d0f7c11 */ /* 0x000fe400080f0eff */
[----:B------:R-:W-:Y:S01]  /*05b0*/  ISETP.GE.AND P0, PT, R19, R2, PT ;  /* 0x000000021300720c */ /* 0x000fe20003f06270 */
[----:B------:R-:W-:-:S03]  /*05c0*/  IMAD R12, R12, UR19, R3 ;  /* 0x000000130c0c7c24 */ /* 0x000fc6000f8e0203 */
[----:B0-----:R-:W-:Y:S01]  /*05d0*/  SEL R10, R19, RZ, !P0 ;  /* 0x000000ff130a7207 */ /* 0x001fe20004000000 */
[----:B------:R0:W3:Y:S01]  /*05e0*/  LDG.E.U8 R15, desc[UR12][R14.64] ;  /* 0x0000000c0e0f7981 */ /* 0x0000e2000c1e1100 */
[----:B------:R-:W-:Y:S02]  /*05f0*/  IABS R19, R12 ;  /* 0x0000000c00137213 */ /* 0x000fe40000000000 */
[----:B------:R-:W-:-:S04]  /*0600*/  IADD3 R12, P0, PT, R10, UR16, RZ ;  /* 0x000000100a0c7c10 */ /* 0x000fc8000ff1e0ff */
[----:B------:R-:W-:Y:S02]  /*0610*/  LEA.HI.X.SX32 R13, R10, UR17, 0x1, P0 ;  /* 0x000000110a0d7c11 */ /* 0x000fe400080f0eff */
[----:B------:R-:W-:-:S03]  /*0620*/  ISETP.GE.AND P0, PT, R19, R2, PT ;  /* 0x000000021300720c */ /* 0x000fc60003f06270 */
[----:B------:R1:W4:Y:S01]  /*0630*/  LDG.E.U8 R12, desc[UR12][R12.64] ;  /* 0x0000000c0c0c7981 */ /* 0x000322000c1e1100 */
[----:B------:R-:W-:-:S04]  /*0640*/  SEL R10, R19, RZ, !P0 ;  /* 0x000000ff130a7207 */ /* 0x000fc80004000000 */
[----:B------:R-:W-:-:S04]  /*0650*/  IADD3 R22, P0, PT, R10, UR16, RZ ;  /* 0x000000100a167c10 */ /* 0x000fc8000ff1e0ff */
[----:B------:R-:W-:-:S05]  /*0660*/  LEA.HI.X.SX32 R23, R10, UR17, 0x1, P0 ;  /* 0x000000110a177c11 */ /* 0x000fca00080f0eff */
[----:B------:R-:W5:Y:S01]  /*0670*/  LDG.E.U8 R10, desc[UR12][R22.64] ;  /* 0x0000000c160a7981 */ /* 0x000f62000c1e1100 */
[----:B------:R-:W-:-:S04]  /*0680*/  UIADD3 UR7, UPT, UPT, UR7, 0x4, URZ ;  /* 0x0000000407077890 */ /* 0x000fc8000fffe0ff */
[----:B------:R-:W-:Y:S01]  /*0690*/  UISETP.NE.AND UP1, UPT, UR7, URZ, UPT ;  /* 0x000000ff0700728c */ /* 0x000fe2000bf25270 */
[C---:B--2---:R-:W-:Y:S01]  /*06a0*/  IADD3 R20, PT, PT, R11.reuse, -0xe4, RZ ;  /* 0xffffff1c0b147810 */ /* 0x044fe20007ffe0ff */
[----:B------:R-:W-:-:S05]  /*06b0*/  VIADD R19, R11, 0xffffff9c ;  /* 0xffffff9c0b137836 */ /* 0x000fca0000000000 */
[----:B------:R-:W2:Y:S08]  /*06c0*/  I2F.F16 R20, R20 ;  /* 0x0000001400147306 */ /* 0x000eb00000200c00 */
[----:B------:R-:W0:Y:S01]  /*06d0*/  I2F.F16 R19, R19 ;  /* 0x0000001300137306 */ /* 0x000e220000200c00 */
[----:B--2---:R-:W-:-:S05]  /*06e0*/  HADD2.F32 R29, -RZ, R20.H0_H0 ;  /* 0x20000014ff1d7230 */ /* 0x004fca0000004100 */
[----:B------:R-:W-:Y:S01]  /*06f0*/  FMUL R18, R7, R29 ;  /* 0x0000001d07127220 */ /* 0x000fe20000400000 */
[----:B0-----:R-:W-:-:S04]  /*0700*/  HADD2.F32 R21, -RZ, R19.H0_H0 ;  /* 0x20000013ff157230 */ /* 0x001fc80000004100 */
[----:B------:R-:W-:Y:S01]  /*0710*/  F2FP.F16.F32.PACK_AB R16, RZ, R18 ;  /* 0x00000012ff10723e */ /* 0x000fe200000000ff */
[----:B------:R-:W-:Y:S01]  /*0720*/  FMUL R14, R7, R21 ;  /* 0x00000015070e7220 */ /* 0x000fe20000400000 */
[----:B---3--:R-:W-:-:S03]  /*0730*/  VIADD R25, R15, 0xffffff9c ;  /* 0xffffff9c0f197836 */ /* 0x008fc60000000000 */
[C---:B------:R-:W-:Y:S02]  /*0740*/  HSETP2.GEU.AND P3, PT, |R16|.reuse.H0_H0, 8.523464202880859375e-06, 8.523464202880859375e-06, PT ;  /* 0x008f008f10007434 */ /* 0x040fe40003f6ea00 */
[----:B------:R-:W-:Y:S02]  /*0750*/  HSETP2.GT.AND P1, PT, |R16|.H0_H0, RZ.H0_H0, PT ;  /* 0x200000ff10007234 */ /* 0x000fe40003f24a00 */
[----:B------:R-:W-:Y:S01]  /*0760*/  F2FP.F16.F32.PACK_AB R11, RZ, R14 ;  /* 0x0000000eff0b723e */ /* 0x000fe200000000ff */
[----:B-1----:R0:W1:Y:S01]  /*0770*/  I2F.F16 R13, R25 ;  /* 0x00000019000d7306 */ /* 0x0020620000200c00 */
[----:B----4-:R-:W-:Y:S01]  /*0780*/  VIADD R27, R12, 0xffffff9c ;  /* 0xffffff9c0c1b7836 */ /* 0x010fe20000000000 */
[----:B------:R-:W-:Y:S02]  /*0790*/  PLOP3.LUT P1, PT, P3, P1, PT, 0xf2, 0x2f ;  /* 0x00000000002f781c */ /* 0x000fe40001f23e72 */
[C---:B------:R-:W-:Y:S02]  /*07a0*/  HSETP2.GEU.AND P2, PT, |R11|.reuse.H0_H0, 8.523464202880859375e-06, 8.523464202880859375e-06, PT ;  /* 0x008f008f0b007434 */ /* 0x040fe40003f4ea00 */
[----:B------:R-:W-:-:S02]  /*07b0*/  HSETP2.GT.AND P0, PT, |R11|.H0_H0, RZ.H0_H0, PT ;  /* 0x200000ff0b007234 */ /* 0x000fc40003f04a00 */
[----:B0-----:R-:W-:-:S03]  /*07c0*/  IADD3 R25, PT, PT, R12, -0xe4, RZ ;  /* 0xffffff1c0c197810 */ /* 0x001fc60007ffe0ff */
[----:B------:R-:W-:Y:S01]  /*07d0*/  PLOP3.LUT P0, PT, P2, P0, PT, 0xf2, 0x2f ;  /* 0x00000000002f781c */ /* 0x000fe20001701e72 */
[----:B------:R-:W-:Y:S01]  /*07e0*/  I2F.F16 R27, R27 ;  /* 0x0000001b001b7306 */ /* 0x000fe20000200c00 */
[----:B------:R-:W-:Y:S01]  /*07f0*/  IADD3 R24, PT, PT, R15, -0xe4, RZ ;  /* 0xffffff1c0f187810 */ /* 0x000fe20007ffe0ff */
[----:B-----5:R-:W-:-:S06]  /*0800*/  VIADD R19, R10, 0xffffff9c ;  /* 0xffffff9c0a137836 */ /* 0x020fcc0000000000 */
[----:B------:R-:W0:Y:S01]  /*0810*/  I2F.F16 R25, R25 ;  /* 0x0000001900197306 */ /* 0x000e220000200c00 */
[----:B------:R-:W-:Y:S01]  /*0820*/  IADD3 R15, PT, PT, R10, -0xe4, RZ ;  /* 0xffffff1c0a0f7810 */ /* 0x000fe20007ffe0ff */
[----:B------:R-:W-:-:S06]  /*0830*/  @!P1 FFMA R12, -R6, R18, R29 ;  /* 0x00000012060c9223 */ /* 0x000fcc000000011d */
[----:B------:R-:W2:Y:S01]  /*0840*/  I2F.F16 R24, R24 ;  /* 0x0000001800187306 */ /* 0x000ea20000200c00 */
[----:B------:R-:W-:Y:S01]  /*0850*/  @!P1 FFMA R12, R7, R12, R18 ;  /* 0x0000000c070c9223 */ /* 0x000fe20000000012 */
[----:B------:R-:W-:-:S06]  /*0860*/  @!P0 FFMA R21, -R6, R14, R21 ;  /* 0x0000000e06158223 */ /* 0x000fcc0000000115 */
[----:B------:R-:W3:Y:S01]  /*0870*/  I2F.F16 R19, R19 ;  /* 0x0000001300137306 */ /* 0x000ee20000200c00 */
[----:B------:R-:W-:Y:S01]  /*0880*/  @!P0 FFMA R21, R7, R21, R14 ;  /* 0x0000001507158223 */ /* 0x000fe2000000000e */
[----:B-1----:R-:W-:Y:S01]  /*0890*/  HADD2.F32 R13, -RZ, R13.H0_H0 ;  /* 0x2000000dff0d7230 */ /* 0x002fe20000004100 */
[----:B------:R-:W-:Y:S01]  /*08a0*/  @!P1 F2FP.F16.F32.PACK_AB R16, RZ, R12 ;  /* 0x0000000cff10923e */ /* 0x000fe200000000ff */
[----:B0-----:R-:W-:-:S04]  /*08b0*/  HADD2.F32 R25, -RZ, R25.H0_H0 ;  /* 0x20000019ff197230 */ /* 0x001fc80000004100 */
[----:B------:R-:W0:Y:S01]  /*08c0*/  I2F.F16 R15, R15 ;  /* 0x0000000f000f7306 */ /* 0x000e220000200c00 */
[----:B------:R-:W-:Y:S01]  /*08d0*/  HADD2.F32 R27, -RZ, R27.H0_H0 ;  /* 0x2000001bff1b7230 */ /* 0x000fe20000004100 */
[----:B------:R-:W-:Y:S01]  /*08e0*/  @!P0 F2FP.F16.F32.PACK_AB R11, RZ, R21 ;  /* 0x00000015ff0b823e */ /* 0x000fe200000000ff */
[C---:B------:R-:W-:Y:S01]  /*08f0*/  FMUL R26, R7.reuse, R13 ;  /* 0x0000000d071a7220 */ /* 0x040fe20000400000 */
[C---:B------:R-:W-:Y:S01]  /*0900*/  FMUL R29, R7.reuse, R25 ;  /* 0x00000019071d7220 */ /* 0x040fe20000400000 */
[----:B------:R-:W-:Y:S02]  /*0910*/  HMUL2 R10, R16.H0_H0, R16.H0_H0 ;  /* 0x20000010100a7232 */ /* 0x000fe40000000800 */
[----:B------:R-:W-:Y:S01]  /*0920*/  FMUL R28, R7, R27 ;  /* 0x0000001b071c7220 */ /* 0x000fe20000400000 */
[----:B--2---:R-:W-:Y:S02]  /*0930*/  HADD2.F32 R24, -RZ, R24.H0_H0 ;  /* 0x20000018ff187230 */ /* 0x004fe40000004100 */
[----:B---3--:R-:W-:-:S02]  /*0940*/  HADD2.F32 R19, -RZ, R19.H0_H0 ;  /* 0x20000013ff137230 */ /* 0x008fc40000004100 */
[----:B------:R-:W-:Y:S01]  /*0950*/  HFMA2 R10, R11.H0_H0, R11.H0_H0, -R10.H0_H0 ;  /* 0x2000000b0b0a7231 */ /* 0x000fe2000014080a */
[----:B------:R-:W-:Y:S01]  /*0960*/  F2FP.F16.F32.PACK_AB R18, RZ, R26 ;  /* 0x0000001aff12723e */ /* 0x000fe200000000ff */
[C---:B------:R-:W-:Y:S01]  /*0970*/  FMUL R11, R7.reuse, R24 ;  /* 0x00000018070b7220 */ /* 0x040fe20000400000 */
[----:B------:R-:W-:Y:S01]  /*0980*/  F2FP.F16.F32.PACK_AB R23, RZ, R29 ;  /* 0x0000001dff17723e */ /* 0x000fe200000000ff */
[----:B------:R-:W-:Y:S01]  /*0990*/  FMUL R14, R7, R19 ;  /* 0x00000013070e7220 */ /* 0x000fe20000400000 */
[----:B------:R-:W-:Y:S01]  /*09a0*/  F2FP.F16.F32.PACK_AB R22, RZ, R28 ;  /* 0x0000001cff16723e */ /* 0x000fe200000000ff */
[----:B0-----:R-:W-:Y:S01]  /*09b0*/  HADD2.F32 R21, -RZ, R15.H0_H0 ;  /* 0x2000000fff157230 */ /* 0x001fe20000004100 */
[----:B------:R-:W-:Y:S02]  /*09c0*/  HSETP2.GEU.AND P4, PT, |R18|.H0_H0, 8.523464202880859375e-06, 8.523464202880859375e-06, PT ;  /* 0x008f008f12007434 */ /* 0x000fe40003f8ea00 */
[C---:B------:R-:W-:Y:S02]  /*09d0*/  HSETP2.GEU.AND P2, PT, |R23|.reuse.H0_H0, 8.523464202880859375e-06, 8.523464202880859375e-06, PT ;  /* 0x008f008f17007434 */ /* 0x040fe40003f4ea00 */
[----:B------:R-:W-:-:S02]  /*09e0*/  HSETP2.GT.AND P0, PT, |R23|.H0_H0, RZ.H0_H0, PT ;  /* 0x200000ff17007234 */ /* 0x000fc40003f04a00 */
[C---:B------:R-:W-:Y:S02]  /*09f0*/  HSETP2.GEU.AND P1, PT, |R22|.reuse.H0_H0, 8.523464202880859375e-06, 8.523464202880859375e-06, PT ;  /* 0x008f008f16007434 */ /* 0x040fe40003f2ea00 */
[----:B------:R-:W-:Y:S02]  /*0a00*/  HSETP2.GT.AND P6, PT, |R22|.H0_H0, RZ.H0_H0, PT ;  /* 0x200000ff16007234 */ /* 0x000fe40003fc4a00 */
[----:B------:R-:W-:Y:S01]  /*0a10*/  HSETP2.GT.AND P5, PT, |R18|.H0_H0, RZ.H0_H0, PT ;  /* 0x200000ff12007234 */ /* 0x000fe20003fa4a00 */
[----:B------:R-:W-:Y:S01]  /*0a20*/  FMUL R12, R7, R21 ;  /* 0x00000015070c7220 */ /* 0x000fe20000400000 */
[----:B------:R-:W-:Y:S02]  /*0a30*/  F2FP.F16.F32.PACK_AB R20, RZ, R11 ;  /* 0x0000000bff14723e */ /* 0x000fe400000000ff */
[----:B------:R-:W-:Y:S02]  /*0a40*/  F2FP.F16.F32.PACK_AB R15, RZ, R14 ;  /* 0x0000000eff0f723e */ /* 0x000fe400000000ff */
[----:B------:R-:W-:-:S02]  /*0a50*/  PLOP3.LUT P0, PT, P2, P0, PT, 0xf2, 0x2f ;  /* 0x00000000002f781c */ /* 0x000fc40001701e72 */
[----:B------:R-:W-:Y:S02]  /*0a60*/  PLOP3.LUT P1, PT, P1, P6, PT, 0xf2, 0x2f ;  /* 0x00000000002f781c */ /* 0x000fe40000f2de72 */
[----:B------:R-:W-:Y:S02]  /*0a70*/  PLOP3.LUT P4, PT, P4, P5, PT, 0xf2, 0x2f ;  /* 0x00000000002f781c */ /* 0x000fe4000278be72 */
[C---:B------:R-:W-:Y:S02]  /*0a80*/  HSETP2.GEU.AND P2, PT, |R20|.reuse.H0_H0, 8.523464202880859375e-06, 8.523464202880859375e-06, PT ;  /* 0x008f008f14007434 */ /* 0x040fe40003f4ea00 */
[----:B------:R-:W-:Y:S02]  /*0a90*/  HSETP2.GT.AND P3, PT, |R20|.H0_H0, RZ.H0_H0, PT ;  /* 0x200000ff14007234 */ /* 0x000fe40003f64a00 */
[C---:B------:R-:W-:Y:S02]  /*0aa0*/  HSETP2.GEU.AND P5, PT, |R15|.reuse.H0_H0, 8.523464202880859375e-06, 8.523464202880859375e-06, PT ;  /* 0x008f008f0f007434 */ /* 0x040fe40003faea00 */
[----:B------:R-:W-:-:S02]  /*0ab0*/  HSETP2.GT.AND P6, PT, |R15|.H0_H0, RZ.H0_H0, PT ;  /* 0x200000ff0f007234 */ /* 0x000fc40003fc4a00 */
[----:B------:R-:W-:Y:S02]  /*0ac0*/  F2FP.F16.F32.PACK_AB R16, RZ, R12 ;  /* 0x0000000cff10723e */ /* 0x000fe400000000ff */
[----:B------:R-:W-:Y:S02]  /*0ad0*/  PLOP3.LUT P2, PT, P2, P3, PT, 0xf2, 0x2f ;  /* 0x00000000002f781c */ /* 0x000fe40001747e72 */
[----:B------:R-:W-:Y:S02]  /*0ae0*/  PLOP3.LUT P5, PT, P5, P6, PT, 0xf2, 0x2f ;  /* 0x00000000002f781c */ /* 0x000fe40002fade72 */
[C---:B------:R-:W-:Y:S02]  /*0af0*/  HSETP2.GEU.AND P3, PT, |R16|.reuse.H0_H0, 8.523464202880859375e-06, 8.523464202880859375e-06, PT ;  /* 0x008f008f10007434 */ /* 0x040fe40003f6ea00 */
[----:B------:R-:W-:Y:S01]  /*0b00*/  HSETP2.GT.AND P6, PT, |R16|.H0_H0, RZ.H0_H0, PT ;  /* 0x200000ff10007234 */ /* 0x000fe20003fc4a00 */
[----:B------:R-:W-:-:S04]  /*0b10*/  @!P0 FFMA R25, -R6, R29, R25 ;  /* 0x0000001d06198223 */ /* 0x000fc80000000119 */
[----:B------:R-:W-:Y:S01]  /*0b20*/  PLOP3.LUT P3, PT, P3, P6, PT, 0xf2, 0x2f ;  /* 0x00000000002f781c */ /* 0x000fe20001f6de72 */
[----:B------:R-:W-:Y:S01]  /*0b30*/  @!P0 FFMA R25, R7, R25, R29 ;  /* 0x0000001907198223 */ /* 0x000fe2000000001d */
[C---:B------:R-:W-:Y:S01]  /*0b40*/  @!P1 FFMA R27, -R6.reuse, R28, R27 ;  /* 0x0000001c061b9223 */ /* 0x040fe2000000011b */
[----:B------:R-:W-:-:S03]  /*0b50*/  @!P2 FFMA R24, -R6, R11, R24 ;  /* 0x0000000b0618a223 */ /* 0x000fc60000000118 */
[C---:B------:R-:W-:Y:S01]  /*0b60*/  @!P1 FFMA R28, R7.reuse, R27, R28 ;  /* 0x0000001b071c9223 */ /* 0x040fe2000000001c */
[----:B------:R-:W-:Y:S01]  /*0b70*/  @!P0 F2FP.F16.F32.PACK_AB R23, RZ, R25 ;  /* 0x00000019ff17823e */ /* 0x000fe200000000ff */
[C---:B------:R-:W-:Y:S01]  /*0b80*/  @!P4 FFMA R13, -R6.reuse, R26, R13 ;  /* 0x0000001a060dc223 */ /* 0x040fe2000000010d */
[C---:B------:R-:W-:Y:S02]  /*0b90*/  @!P2 FFMA R24, R7.reuse, R24, R11 ;  /* 0x000000180718a223 */ /* 0x040fe4000000000b */
[----:B------:R-:W-:Y:S02]  /*0ba0*/  @!P1 F2FP.F16.F32.PACK_AB R22, RZ, R28 ;  /* 0x0000001cff16923e */ /* 0x000fe400000000ff */
[C---:B------:R-:W-:Y:S01]  /*0bb0*/  @!P3 FFMA R21, -R6.reuse, R12, R21 ;  /* 0x0000000c0615b223 */ /* 0x040fe20000000115 */
[----:B------:R-:W-:Y:S02]  /*0bc0*/  HMUL2 R11, R23.H0_H0, R23.H0_H0 ;  /* 0x20000017170b7232 */ /* 0x000fe40000000800 */
[C---:B------:R-:W-:Y:S01]  /*0bd0*/  @!P4 FFMA R26, R7.reuse, R13, R26 ;  /* 0x0000000d071ac223 */ /* 0x040fe2000000001a */
[----:B------:R-:W-:Y:S01]  /*0be0*/  @!P5 FFMA R19, -R6, R14, R19 ;  /* 0x0000000e0613d223 */ /* 0x000fe20000000113 */
[----:B------:R-:W-:Y:S01]  /*0bf0*/  @!P3 FFMA R21, R7, R21, R12 ;  /* 0x000000150715b223 */ /* 0x000fe2000000000c */
[----:B------:R-:W-:Y:S01]  /*0c00*/  @!P2 F2FP.F16.F32.PACK_AB R20, RZ, R24 ;  /* 0x00000018ff14a23e */ /* 0x000fe200000000ff */
[----:B------:R-:W-:-:S02]  /*0c10*/  HFMA2 R11, R22.H0_H0, R22.H0_H0, -R11.H0_H0 ;  /* 0x20000016160b7231 */ /* 0x000fc4000014080b */
[----:B------:R-:W-:Y:S01]  /*0c20*/  @!P5 FFMA R19, R7, R19, R14 ;  /* 0x000000130713d223 */ /* 0x000fe2000000000e */
[----:B------:R-:W-:Y:S02]  /*0c30*/  @!P4 F2FP.F16.F32.PACK_AB R18, RZ, R26 ;  /* 0x0000001aff12c23e */ /* 0x000fe400000000ff */
[----:B------:R-:W-:Y:S01]  /*0c40*/  @!P3 F2FP.F16.F32.PACK_AB R16, RZ, R21 ;  /* 0x00000015ff10b23e */ /* 0x000fe200000000ff */
[----:B------:R-:W-:Y:S02]  /*0c50*/  HMUL2 R20, R20.H0_H0, R20.H0_H0 ;  /* 0x2000001414147232 */ /* 0x000fe40000000800 */
[----:B------:R-:W-:Y:S01]  /*0c60*/  HADD2 R11, R17.H0_H0, R11.H0_H0 ;  /* 0x2000000b110b7230 */ /* 0x000fe20000000800 */
[----:B------:R-:W-:Y:S01]  /*0c70*/  @!P5 F2FP.F16.F32.PACK_AB R15, RZ, R19 ;  /* 0x00000013ff0fd23e */ /* 0x000fe200000000ff */
[----:B------:R-:W-:Y:S02]  /*0c80*/  HFMA2 R20, R18.H0_H0, R18.H0_H0, -R20.H0_H0 ;  /* 0x2000001212147231 */ /* 0x000fe40000140814 */
[----:B------:R-:W-:-:S02]  /*0c90*/  HADD2 R10, R11.H0_H0, R10.H0_H0 ;  /* 0x2000000a0b0a7230 */ /* 0x000fc40000000800 */
[----:B------:R-:W-:Y:S01]  /*0ca0*/  HMUL2 R16, R16.H0_H0, R16.H0_H0 ;  /* 0x2000001010107232 */ /* 0x000fe20000000800 */
[----:B------:R-:W-:Y:S01]  /*0cb0*/  IADD3 R4, P0, PT, R4, 0x20, RZ ;  /* 0x0000002004047810 */ /* 0x000fe20007f1e0ff */
[----:B------:R-:W-:Y:S02]  /*0cc0*/  HADD2 R10, R10.H0_H0, R20.H0_H0 ;  /* 0x200000140a0a7230 */ /* 0x000fe40000000800 */
[----:B------:R-:W-:Y:S02]  /*0cd0*/  HFMA2 R16, R15.H0_H0, R15.H0_H0, -R16.H0_H0 ;  /* 0x2000000f0f107231 */ /* 0x000fe40000140810 */
[----:B------:R-:W-:Y:S02]  /*0ce0*/  IMAD.X R5, RZ, RZ, R5, P0 ;  /* 0x000000ffff057224 */ /* 0x000fe400000e0605 */
[----:B------:R-:W-:Y:S01]  /*0cf0*/  HADD2 R17, R10.H0_H0, R16.H0_H0 ;  /* 0x200000100a117230 */ /* 0x000fe20000000800 */
[----:B------:R-:W-:Y:S06]  /*0d00*/  BRA.U UP1, `(.L_x_31) ;  /* 0xfffffff5019c7547 */ /* 0x000fec000b83ffff */
.L_x_30:
[----:B------:R-:W-:Y:S05]  /*0d10*/  BRA.U !UP0, `(.L_x_29) ;  /* 0x0000000108cc7547 */ /* 0x000fea000b800000 */
[----:B------:R-:W3:Y:S01]  /*0d20*/  LDCU.64 UR6, c[0x0][0x398] ;  /* 0x00007300ff0677ac */ /* 0x000ee20008000a00 */
[----:B------:R-:W4:Y:S01]  /*0d30*/  LDC.64 R4, c[0x0][0x3c0] ;  /* 0x0000f000ff047b82 */ /* 0x000f220000000a00 */
[----:B------:R-:W0:Y:S01]  /*0d40*/  LDCU.128 UR16, c[0x0][0x3b0] ;  /* 0x00007600ff1077ac */ /* 0x000e220008000c00 */
[----:B------:R-:W-:Y:S02]  /*0d50*/  UIADD3 UR8, UPT, UPT, -UR8, URZ, URZ ;  /* 0x000000ff08087290 */ /* 0x000fe4000fffe1ff */
[----:B---3--:R-:W-:-:S04]  /*0d60*/  UIMAD.WIDE.U32 UR4, UR4, 0x8, UR6 ;  /* 0x00000008040478a5 */ /* 0x008fc8000f8e0006 */
[----:B------:R-:W-:-:S04]  /*0d70*/  UIADD3 UR6, UP0, UPT, UR4, 0x4, URZ ;  /* 0x0000000404067890 */ /* 0x000fc8000ff1e0ff */
[----:B------:R-:W-:Y:S02]  /*0d80*/  UIADD3.X UR4, UPT, UPT, URZ, UR5, URZ, UP0, !UPT ;  /* 0x00000005ff047290 */ /* 0x000fe400087fe4ff */
[----:B0-----:R-:W-:-:S04]  /*0d90*/  MOV R2, UR6 ;  /* 0x0000000600027c02 */ /* 0x001fc80008000f00 */
[----:B------:R-:W-:-:S07]  /*0da0*/  IMAD.U32 R3, RZ, RZ, UR4 ;  /* 0x00000004ff037e24 */ /* 0x000fce000f8e00ff */
.L_x_32:
[----:B------:R-:W2:Y:S04]  /*0db0*/  LDG.E R11, desc[UR12][R2.64+-0x4] ;  /* 0xfffffc0c020b7981 */ /* 0x000ea8000c1e1900 */
[----:B------:R-:W1:Y:S01]  /*0dc0*/  LDG.E R10, desc[UR12][R2.64] ;  /* 0x0000000c020a7981 */ /* 0x000e62000c1e1900 */
[----:B--2---:R-:W-:Y:S01]  /*0dd0*/  IADD3 R11, PT, PT, R8, R11, RZ ;  /* 0x0000000b080b7210 */ /* 0x004fe20007ffe0ff */
[----:B-1----:R-:W-:-:S04]  /*0de0*/  IMAD.IADD R10, R9, 0x1, R10 ;  /* 0x00000001090a7824 */ /* 0x002fc800078e020a */
[----:B------:R-:W-:-:S04]  /*0df0*/  IMAD R10, R10, UR18, R11 ;  /* 0x000000120a0a7c24 */ /* 0x000fc8000f8e020b */
[----:B----4-:R-:W-:-:S05]  /*0e00*/  IMAD R10, R10, UR19, R5 ;  /* 0x000000130a0a7c24 */ /* 0x010fca000f8e0205 */
[----:B------:R-:W-:-:S04]  /*0e10*/  IABS R11, R10 ;  /* 0x0000000a000b7213 */ /* 0x000fc80000000000 */
[----:B------:R-:W-:-:S04]  /*0e20*/  ISETP.GE.AND P0, PT, R11, R4, PT ;  /* 0x000000040b00720c */ /* 0x000fc80003f06270 */
[----:B------:R-:W-:-:S04]  /*0e30*/  SEL R11, R11, RZ, !P0 ;  /* 0x000000ff0b0b7207 */ /* 0x000fc80004000000 */
[----:B------:R-:W-:-:S04]  /*0e40*/  IADD3 R10, P0, PT, R11, UR16, RZ ;  /* 0x000000100b0a7c10 */ /* 0x000fc8000ff1e0ff */
[----:B------:R-:W-:-:S05]  /*0e50*/  LEA.HI.X.SX32 R11, R11, UR17, 0x1, P0 ;  /* 0x000000110b0b7c11 */ /* 0x000fca00080f0eff */
[----:B------:R-:W2:Y:S01]  /*0e60*/  LDG.E.U8 R10, desc[UR12][R10.64] ;  /* 0x0000000c0a0a7981 */ /* 0x000ea2000c1e1100 */
[----:B------:R-:W-:-:S04]  /*0e70*/  UIADD3 UR8, UPT, UPT, UR8, 0x1, URZ ;  /* 0x0000000108087890 */ /* 0x000fc8000fffe0ff */
[----:B------:R-:W-:Y:S01]  /*0e80*/  UISETP.NE.AND UP0, UPT, UR8, URZ, UPT ;  /* 0x000000ff0800728c */ /* 0x000fe2000bf05270 */
[C---:B--2---:R-:W-:Y:S01]  /*0e90*/  IADD3 R13, PT, PT, R10.reuse, -0xe4, RZ ;  /* 0xffffff1c0a0d7810 */ /* 0x044fe20007ffe0ff */
[----:B------:R-:W-:-:S05]  /*0ea0*/  VIADD R12, R10, 0xffffff9c ;  /* 0xffffff9c0a0c7836 */ /* 0x000fca0000000000 */
[----:B------:R-:W0:Y:S08]  /*0eb0*/  I2F.F16 R13, R13 ;  /* 0x0000000d000d7306 */ /* 0x000e300000200c00 */
[----:B------:R-:W1:Y:S01]  /*0ec0*/  I2F.F16 R12, R12 ;  /* 0x0000000c000c7306 */ /* 0x000e620000200c00 */
[----:B0-----:R-:W-:-:S05]  /*0ed0*/  HADD2.F32 R19, -RZ, R13.H0_H0 ;  /* 0x2000000dff137230 */ /* 0x001fca0000004100 */
[----:B------:R-:W-:Y:S01]  /*0ee0*/  FMUL R18, R7, R19 ;  /* 0x0000001307127220 */ /* 0x000fe20000400000 */
[----:B-1----:R-:W-:-:S04]  /*0ef0*/  HADD2.F32 R15, -RZ, R12.H0_H0 ;  /* 0x2000000cff0f7230 */ /* 0x002fc80000004100 */
[----:B------:R-:W-:Y:S01]  /*0f00*/  F2FP.F16.F32.PACK_AB R14, RZ, R18 ;  /* 0x00000012ff0e723e */ /* 0x000fe200000000ff */
[----:B------:R-:W-:-:S04]  /*0f10*/  FMUL R16, R7, R15 ;  /* 0x0000000f07107220 */ /* 0x000fc80000400000 */
[C---:B------:R-:W-:Y:S02]  /*0f20*/  HSETP2.GEU.AND P3, PT, |R14|.reuse.H0_H0, 8.523464202880859375e-06, 8.523464202880859375e-06, PT ;  /* 0x008f008f0e007434 */ /* 0x040fe40003f6ea00 */
[----:B------:R-:W-:Y:S02]  /*0f30*/  HSETP2.GT.AND P1, PT, |R14|.H0_H0, RZ.H0_H0, PT ;  /* 0x200000ff0e007234 */ /* 0x000fe40003f24a00 */
[----:B------:R-:W-:-:S03]  /*0f40*/  F2FP.F16.F32.PACK_AB R11, RZ, R16 ;  /* 0x00000010ff0b723e */ /* 0x000fc600000000ff */
[----:B------:R-:W-:Y:S02]  /*0f50*/  PLOP3.LUT P1, PT, P3, P1, PT, 0xf2, 0x2f ;  /* 0x00000000002f781c */ /* 0x000fe40001f23e72 */
[C---:B------:R-:W-:Y:S02]  /*0f60*/  HSETP2.GEU.AND P2, PT, |R11|.reuse.H0_H0, 8.523464202880859375e-06, 8.523464202880859375e-06, PT ;  /* 0x008f008f0b007434 */ /* 0x040fe40003f4ea00 */
[----:B------:R-:W-:-:S05]  /*0f70*/  HSETP2.GT.AND P0, PT, |R11|.H0_H0, RZ.H0_H0, PT ;  /* 0x200000ff0b007234 */ /* 0x000fca0003f04a00 */
[----:B------:R-:W-:-:S04]  /*0f80*/  PLOP3.LUT P0, PT, P2, P0, PT, 0xf2, 0x2f ;  /* 0x00000000002f781c */ /* 0x000fc80001701e72 */
[----:B------:R-:W-:-:S04]  /*0f90*/  @!P1 FFMA R12, -R6, R18, R19 ;  /* 0x00000012060c9223 */ /* 0x000fc80000000113 */
[----:B------:R-:W-:-:S05]  /*0fa0*/  @!P1 FFMA R12, R7, R12, R18 ;  /* 0x0000000c070c9223 */ /* 0x000fca0000000012 */
[----:B------:R-:W-:Y:S01]  /*0fb0*/  @!P0 FFMA R10, -R6, R16, R15 ;  /* 0x00000010060a8223 */ /* 0x000fe2000000010f */
[----:B------:R-:W-:-:S03]  /*0fc0*/  @!P1 F2FP.F16.F32.PACK_AB R14, RZ, R12 ;  /* 0x0000000cff0e923e */ /* 0x000fc600000000ff */
[----:B------:R-:W-:Y:S02]  /*0fd0*/  @!P0 FFMA R10, R7, R10, R16 ;  /* 0x0000000a070a8223 */ /* 0x000fe40000000010 */
[----:B------:R-:W-:-:S03]  /*0fe0*/  HMUL2 R14, R14.H0_H0, R14.H0_H0 ;  /* 0x2000000e0e0e7232 */ /* 0x000fc60000000800 */
[----:B------:R-:W-:Y:S02]  /*0ff0*/  @!P0 F2FP.F16.F32.PACK_AB R11, RZ, R10 ;  /* 0x0000000aff0b823e */ /* 0x000fe400000000ff */
[----:B------:R-:W-:-:S03]  /*1000*/  IADD3 R2, P0, PT, R2, 0x8, RZ ;  /* 0x0000000802027810 */ /* 0x000fc60007f1e0ff */
[----:B------:R-:W-:Y:S01]  /*1010*/  HFMA2 R14, R11.H0_H0, R11.H0_H0, -R14.H0_H0 ;  /* 0x2000000b0b0e7231 */ /* 0x000fe2000014080e */
[----:B------:R-:W-:-:S03]  /*1020*/  IADD3.X R3, PT, PT, RZ, R3, RZ, P0, !PT ;  /* 0x00000003ff037210 */ /* 0x000fc600007fe4ff */
[----:B------:R-:W-:Y:S01]  /*1030*/  HADD2 R17, R17.H0_H0, R14.H0_H0 ;  /* 0x2000000e11117230 */ /* 0x000fe20000000800 */
[----:B------:R-:W-:Y:S06]  /*1040*/  BRA.U UP0, `(.L_x_32) ;  /* 0xfffffffd00587547 */ /* 0x000fec000b83ffff */
.L_x_29:
[----:B0-----:R-:W0:Y:S02]  /*1050*/  LDC.64 R2, c[0x0][0x3a8] ;  /* 0x0000ea00ff027b82 */ /* 0x001e240000000a00 */
[----:B0-----:R-:W-:-:S05]  /*1060*/  IMAD.WIDE R2, R0, 0x2, R2 ;  /* 0x0000000200027825 */ /* 0x001fca00078e0202 */
[----:B------:R-:W-:Y:S01]  /*1070*/  STG.E.U16 desc[UR12][R2.64], R17 ;  /* 0x0000001102007986 */ /* 0x000fe2000c10150c */
[----:B------:R-:W-:Y:S05]  /*1080*/  EXIT ;  /* 0x000000000000794d */ /* 0x000fea0003800000 */
.L_x_33:
        /* <DEDUP_REMOVED lines=15> */
.L_x_61:


//--------------------- .text._Z17propagationKernelI6__halfEvP17curandStateXORWOWPT_S4_S4_S4_i --------------------------
	.section	.text._Z17propagationKernelI6__halfEvP17curandStateXORWOWPT_S4_S4_S4_i,"ax",@progbits
	.align	128
        .global         _Z17propagationKernelI6__halfEvP17curandStateXORWOWPT_S4_S4_S4_i
        .type           _Z17propagationKernelI6__halfEvP17curandStateXORWOWPT_S4_S4_S4_i,@function
        .size           _Z17propagationKernelI6__halfEvP17curandStateXORWOWPT_S4_S4_S4_i,(.L_x_58 - _Z17propagationKernelI6__halfEvP17curandStateXORWOWPT_S4_S4_S4_i)
        .other          _Z17propagationKernelI6__halfEvP17curandStateXORWOWPT_S4_S4_S4_i,@"STO_CUDA_ENTRY STV_DEFAULT"
_Z17propagationKernelI6__halfEvP17curandStateXORWOWPT_S4_S4_S4_i:
.text._Z17propagationKernelI6__halfEvP17curandStateXORWOWPT_S4_S4_S4_i:
[----:B------:R-:W-:Y:S01]  /*0000*/  LDC R1, c[0x0][0x37c] ;  /* 0x0000df00ff017b82 */ /* 0x000fe20000000800 */
[----:B------:R-:W0:Y:S07]  /*0010*/  S2R R16, SR_CTAID.X ;  /* 0x0000000000107919 */ /* 0x000e2e0000002500 */
[----:B------:R-:W1:Y:S01]  /*0020*/  LDC.64 R2, c[0x0][0x380] ;  /* 0x0000e000ff027b82 */ /* 0x000e620000000a00 */
[----:B------:R-:W0:Y:S01]  /*0030*/  LDCU UR6, c[0x0][0x360] ;  /* 0x00006c00ff0677ac */ /* 0x000e220008000800 */
[----:B------:R-:W0:Y:S01]  /*0040*/  S2R R5, SR_TID.X ;  /* 0x0000000000057919 */ /* 0x000e220000002100 */
[----:B------:R-:W2:Y:S01]  /*0050*/  LDCU.64 UR4, c[0x0][0x358] ;  /* 0x00006b00ff0477ac */ /* 0x000ea20008000a00 */
[----:B0-----:R-:W-:Y:S01]  /*0060*/  IMAD R16, R16, UR6, R5 ;  /* 0x0000000610107c24 */ /* 0x001fe2000f8e0205 */
[----:B------:R-:W0:Y:S03]  /*0070*/  LDCU UR6, c[0x0][0x3a8] ;  /* 0x00007500ff0677ac */ /* 0x000e260008000800 */
[----:B-1----:R-:W-:-:S05]  /*0080*/  IMAD.WIDE R2, R16, 0x30, R2 ;  /* 0x0000003010027825 */ /* 0x002fca00078e0202 */
[----:B--2---:R1:W5:Y:S04]  /*0090*/  LDG.E R15, desc[UR4][R2.64+0x20] ;  /* 0x00002004020f7981 */ /* 0x004368000c1e1900 */
[----:B------:R1:W5:Y:S04]  /*00a0*/  LDG.E.64 R4, desc[UR4][R2.64+0x28] ;  /* 0x0000280402047981 */ /* 0x000368000c1e1b00 */
[----:B------:R1:W5:Y:S04]  /*00b0*/  LDG.E.64 R6, desc[UR4][R2.64] ;  /* 0x0000000402067981 */ /* 0x000368000c1e1b00 */
[----:B------:R1:W5:Y:S04]  /*00c0*/  LDG.E.64 R8, desc[UR4][R2.64+0x8] ;  /* 0x0000080402087981 */ /* 0x000368000c1e1b00 */
[----:B------:R1:W5:Y:S04]  /*00d0*/  LDG.E.64 R10, desc[UR4][R2.64+0x10] ;  /* 0x00001004020a7981 */ /* 0x000368000c1e1b00 */
[----:B------:R1:W5:Y:S01]  /*00e0*/  LDG.E.64 R12, desc[UR4][R2.64+0x18] ;  /* 0x00001804020c7981 */ /* 0x000362000c1e1b00 */
[----:B0-----:R-:W-:Y:S01]  /*00f0*/  ISETP.GE.AND P0, PT, R16, UR6, PT ;  /* 0x0000000610007c0c */ /* 0x001fe2000bf06270 */
[----:B------:R-:W-:-:S12]  /*0100*/  BSSY.RECONVERGENT B0, `(.L_x_34) ;  /* 0x00000b3000007945 */ /* 0x000fd80003800200 */
[----:B-1----:R-:W-:Y:S05]  /*0110*/  @P0 BRA `(.L_x_35) ;  /* 0x0000000800c40947 */ /* 0x002fea0003800000 */
[----:B------:R-:W0:Y:S02]  /*0120*/  LDC.64 R18, c[0x0][0x398] ;  /* 0x0000e600ff127b82 */ /* 0x000e240000000a00 */
[----:B0-----:R-:W-:-:S05]  /*0130*/  IMAD.WIDE R18, R16, 0x2, R18 ;  /* 0x0000000210127825 */ /* 0x001fca00078e0212 */
[----:B------:R-:W2:Y:S01]  /*0140*/  LDG.E.U16 R17, desc[UR4][R18.64] ;  /* 0x0000000412117981 */ /* 0x000ea2000c1e1500 */
[----:B-----5:R-:W-:Y:S01]  /*0150*/  ISETP.NE.AND P0, PT, R12, 0x1, PT ;  /* 0x000000010c00780c */ /* 0x020fe20003f05270 */
[----:B------:R-:W-:Y:S01]  /*0160*/  BSSY.RECONVERGENT B1, `(.L_x_36) ;  /* 0x000004d000017945 */ /* 0x000fe20003800200 */
[----:B------:R-:W-:Y:S01]  /*0170*/  MOV R0, R15 ;  /* 0x0000000f00007202 */ /* 0x000fe20000000f00 */
[----:B--2---:R-:W-:-:S10]  /*0180*/  HADD2 R17, R17.H0_H0, 1, 1 ;  /* 0x3c003c0011117430 */ /* 0x004fd40000000800 */
[----:B------:R-:W-:Y:S05]  /*0190*/  @!P0 BRA `(.L_x_37) ;  /* 0x0000000400248947 */ /* 0x000fea0003800000 */
[----:B------:R-:W-:Y:S01]  /*01a0*/  SHF.R.U32.HI R0, RZ, 0x2, R7 ;  /* 0x00000002ff007819 */ /* 0x000fe20000011607 */
[----:B------:R-:W-:Y:S01]  /*01b0*/  BSSY.RECONVERGENT B2, `(.L_x_38) ;  /* 0x000003d000027945 */ /* 0x000fe20003800200 */
[----:B------:R-:W-:Y:S02]  /*01c0*/  SHF.L.U32 R14, R11, 0x4, RZ ;  /* 0x000000040b0e7819 */ /* 0x000fe400000006ff */
[----:B------:R-:W-:Y:S02]  /*01d0*/  LOP3.LUT R0, R0, R7, RZ, 0x3c, !PT ;  /* 0x0000000700007212 */ /* 0x000fe400078e3cff */
[----:B------:R-:W-:-:S03]  /*01e0*/  MOV R21, 0x7f800000 ;  /* 0x7f80000000157802 */ /* 0x000fc60000000f00 */
[----:B------:R-:W-:-:S05]  /*01f0*/  IMAD.SHL.U32 R7, R0, 0x2, RZ ;  /* 0x0000000200077824 */ /* 0x000fca00078e00ff */
[----:B------:R-:W-:Y:S02]  /*0200*/  LOP3.LUT R7, R11, R14, R7, 0x96, !PT ;  /* 0x0000000e0b077212 */ /* 0x000fe400078e9607 */
[----:B------:R-:W-:Y:S02]  /*0210*/  MOV R14, 0x3e055027 ;  /* 0x3e055027000e7802 */ /* 0x000fe40000000f00 */
[----:B------:R-:W-:Y:S01]  /*0220*/  LOP3.LUT R19, R7, R0, RZ, 0x3c, !PT ;  /* 0x0000000007137212 */ /* 0x000fe200078e3cff */
[----:B------:R-:W-:-:S03]  /*0230*/  HFMA2 R7, -RZ, RZ, 0.1171875, 0 ;  /* 0x2f800000ff077431 */ /* 0x000fc600000001ff */
[C---:B------:R-:W-:Y:S02]  /*0240*/  IADD3 R0, PT, PT, R6.reuse, 0x587c5, R19 ;  /* 0x000587c506007810 */ /* 0x040fe40007ffe013 */
[----:B------:R-:W-:Y:S02]  /*0250*/  IADD3 R6, PT, PT, R6, 0xb0f8a, RZ ;  /* 0x000b0f8a06067810 */ /* 0x000fe40007ffe0ff */
[----:B------:R-:W-:-:S05]  /*0260*/  I2FP.F32.U32 R0, R0 ;  /* 0x0000000000007245 */ /* 0x000fca0000201000 */
[----:B------:R-:W-:-:S05]  /*0270*/  FFMA R0, R0, R7, 1.1641532182693481445e-10 ;  /* 0x2f00000000007423 */ /* 0x000fca0000000007 */
[----:B------:R-:W-:-:S13]  /*0280*/  FSETP.GEU.AND P0, PT, R0, 1.175494350822287508e-38, PT ;  /* 0x008000000000780b */ /* 0x000fda0003f0e000 */
[----:B------:R-:W-:-:S05]  /*0290*/  @!P0 FMUL R0, R0, 8388608 ;  /* 0x4b00000000008820 */ /* 0x000fca0000400000 */
[----:B------:R-:W-:-:S04]  /*02a0*/  IADD3 R7, PT, PT, R0, -0x3f2aaaab, RZ ;  /* 0xc0d5555500077810 */ /* 0x000fc80007ffe0ff */
[----:B------:R-:W-:-:S05]  /*02b0*/  LOP3.LUT R15, R7, 0xff800000, RZ, 0xc0, !PT ;  /* 0xff800000070f7812 */ /* 0x000fca00078ec0ff */
[----:B------:R-:W-:Y:S01]  /*02c0*/  IMAD.IADD R7, R0, 0x1, -R15 ;  /* 0x0000000100077824 */ /* 0x000fe200078e0a0f */
[----:B------:R-:W-:-:S03]  /*02d0*/  I2FP.F32.S32 R15, R15 ;  /* 0x0000000f000f7245 */ /* 0x000fc60000201400 */
[----:B------:R-:W-:-:S04]  /*02e0*/  FADD R7, R7, -1 ;  /* 0xbf80000007077421 */ /* 0x000fc80000000000 */
[----:B------:R-:W-:-:S04]  /*02f0*/  FFMA R14, R7, -R14, 0.14084610342979431152 ;  /* 0x3e1039f6070e7423 */ /* 0x000fc8000000080e */
[----:B------:R-:W-:-:S04]  /*0300*/  FFMA R14, R7, R14, -0.12148627638816833496 ;  /* 0xbdf8cdcc070e7423 */ /* 0x000fc8000000000e */
[----:B------:R-:W-:-:S04]  /*0310*/  FFMA R14, R7, R14, 0.13980610668659210205 ;  /* 0x3e0f2955070e7423 */ /* 0x000fc8000000000e */
[----:B------:R-:W-:-:S04]  /*0320*/  FFMA R14, R7, R14, -0.16684235632419586182 ;  /* 0xbe2ad8b9070e7423 */ /* 0x000fc8000000000e */
[----:B------:R-:W-:-:S04]  /*0330*/  FFMA R14, R7, R14, 0.20012299716472625732 ;  /* 0x3e4ced0b070e7423 */ /* 0x000fc8000000000e */
[----:B------:R-:W-:-:S04]  /*0340*/  FFMA R14, R7, R14, -0.24999669194221496582 ;  /* 0xbe7fff22070e7423 */ /* 0x000fc8000000000e */
[----:B------:R-:W-:-:S04]  /*0350*/  FFMA R14, R7, R14, 0.33333182334899902344 ;  /* 0x3eaaaa78070e7423 */ /* 0x000fc8000000000e */
[C---:B------:R-:W-:Y:S01]  /*0360*/  FFMA R18, R7.reuse, R14, -0.5 ;  /* 0xbf00000007127423 */ /* 0x040fe2000000000e */
[----:B------:R-:W-:Y:S02]  /*0370*/  FSEL R14, RZ, -23, P0 ;  /* 0xc1b80000ff0e7808 */ /* 0x000fe40000000000 */
[----:B------:R-:W-:Y:S01]  /*0380*/  ISETP.GT.U32.AND P0, PT, R0, 0x7f7fffff, PT ;  /* 0x7f7fffff0000780c */ /* 0x000fe20003f04070 */
[----:B------:R-:W-:Y:S02]  /*0390*/  FMUL R18, R7, R18 ;  /* 0x0000001207127220 */ /* 0x000fe40000400000 */
[----:B------:R-:W-:Y:S02]  /*03a0*/  FFMA R14, R15, 1.1920928955078125e-07, R14 ;  /* 0x340000000f0e7823 */ /* 0x000fe4000000000e */
[----:B------:R-:W-:Y:S01]  /*03b0*/  FFMA R15, R7, R18, R7 ;  /* 0x00000012070f7223 */ /* 0x000fe20000000007 */
[----:B------:R-:W-:-:S03]  /*03c0*/  SHF.R.U32.HI R7, RZ, 0x2, R8 ;  /* 0x00000002ff077819 */ /* 0x000fc60000011608 */
[----:B------:R-:W-:Y:S01]  /*03d0*/  FFMA R15, R14, 0.69314718246459960938, R15 ;  /* 0x3f3172180e0f7823 */ /* 0x000fe2000000000f */
[----:B------:R-:W-:Y:S02]  /*03e0*/  LOP3.LUT R7, R7, R8, RZ, 0x3c, !PT ;  /* 0x0000000807077212 */ /* 0x000fe400078e3cff */
[----:B------:R-:W-:Y:S01]  /*03f0*/  SHF.L.U32 R8, R19, 0x4, RZ ;  /* 0x0000000413087819 */ /* 0x000fe200000006ff */
[C---:B------:R-:W-:Y:S01]  /*0400*/  @P0 FFMA R15, R0.reuse, R21, +INF ;  /* 0x7f800000000f0423 */ /* 0x040fe20000000015 */
[----:B------:R-:W-:Y:S01]  /*0410*/  FSETP.NEU.AND P0, PT, R0, RZ, PT ;  /* 0x000000ff0000720b */ /* 0x000fe20003f0d000 */
[----:B------:R-:W-:Y:S02]  /*0420*/  IMAD.SHL.U32 R14, R7, 0x2, RZ ;  /* 0x00000002070e7824 */ /* 0x000fe400078e00ff */
[----:B------:R-:W-:-:S03]  /*0430*/  FMUL R15, R15, -2 ;  /* 0xc00000000f0f7820 */ /* 0x000fc60000400000 */
[----:B------:R-:W-:Y:S02]  /*0440*/  LOP3.LUT R8, R7, R14, R8, 0x96, !PT ;  /* 0x0000000e07087212 */ /* 0x000fe400078e9608 */
[----:B------:R-:W-:Y:S02]  /*0450*/  FSEL R14, R15, +INF , P0 ;  /* 0x7f8000000f0e7808 */ /* 0x000fe40000000000 */
[----:B------:R-:W-:Y:S02]  /*0460*/  LOP3.LUT R21, R8, R19, RZ, 0x3c, !PT ;  /* 0x0000001308157212 */ /* 0x000fe400078e3cff */
[----:B------:R0:W1:Y:S01]  /*0470*/  MUFU.RSQ R23, R14 ;  /* 0x0000000e00177308 */ /* 0x0000620000001400 */
[----:B------:R-:W-:Y:S01]  /*0480*/  VIADD R7, R14, 0xf3000000 ;  /* 0xf30000000e077836 */ /* 0x000fe20000000000 */
[----:B------:R-:W-:-:S04]  /*0490*/  IADD3 R0, PT, PT, R21, R6, RZ ;  /* 0x0000000615007210 */ /* 0x000fc80007ffe0ff */
[----:B------:R-:W-:Y:S01]  /*04a0*/  ISETP.GT.U32.AND P0, PT, R7, 0x727fffff, PT ;  /* 0x727fffff0700780c */ /* 0x000fe20003f04070 */
[----:B------:R-:W-:Y:S01]  /*04b0*/  HFMA2 R7, -RZ, RZ, 0.1495361328125, 0.0004794597625732421875 ;  /* 0x30c90fdbff077431 */ /* 0x000fe200000001ff */
[----:B------:R-:W-:-:S05]  /*04c0*/  I2FP.F32.U32 R0, R0 ;  /* 0x0000000000007245 */ /* 0x000fca0000201000 */
[----:B------:R-:W-:-:S06]  /*04d0*/  FFMA R7, R0, R7, 7.314590599882819788e-10 ;  /* 0x30490fdb00077423 */ /* 0x000fcc0000000007 */
[----:B01----:R-:W-:Y:S05]  /*04e0*/  @!P0 BRA `(.L_x_39) ;  /* 0x0000000000148947 */ /* 0x003fea0003800000 */
[----:B------:R-:W-:Y:S01]  /*04f0*/  IMAD.MOV.U32 R0, RZ, RZ, R14 ;  /* 0x000000ffff007224 */ /* 0x000fe200078e000e */
[----:B------:R-:W-:-:S07]  /*0500*/  MOV R14, 0x520 ;  /* 0x00000520000e7802 */ /* 0x000fce0000000f00 */
[----:B------:R-:W-:Y:S05]  /*0510*/  CALL.REL.NOINC `($__internal_1_$__cuda_sm20_sqrt_rn_f32_slowpath) ;  /* 0x0000000400e47944 */ /* 0x000fea0003c00000 */
[----:B------:R-:W-:Y:S01]  /*0520*/  MOV R15, R8 ;  /* 0x00000008000f7202 */ /* 0x000fe20000000f00 */
[----:B------:R-:W-:Y:S06]  /*0530*/  BRA `(.L_x_40) ;  /* 0x0000000000107947 */ /* 0x000fec0003800000 */
.L_x_39:
[----:B------:R-:W-:Y:S01]  /*0540*/  FMUL.FTZ R15, R14, R23 ;  /* 0x000000170e0f7220 */ /* 0x000fe20000410000 */
[----:B------:R-:W-:-:S03]  /*0550*/  FMUL.FTZ R8, R23, 0.5 ;  /* 0x3f00000017087820 */ /* 0x000fc60000410000 */
[----:B------:R-:W-:-:S04]  /*0560*/  FFMA R0, -R15, R15, R14 ;  /* 0x0000000f0f007223 */ /* 0x000fc8000000010e */
[----:B------:R-:W-:-:S07]  /*0570*/  FFMA R15, R0, R8, R15 ;  /* 0x00000008000f7223 */ /* 0x000fce000000000f */
.L_x_40:
[----:B------:R-:W-:Y:S05]  /*0580*/  BSYNC.RECONVERGENT B2 ;  /* 0x0000000000027941 */ /* 0x000fea0003800200 */
.L_x_38:
[----:B------:R-:W-:Y:S01]  /*0590*/  FMUL.RZ R14, R7, 0.15915493667125701904 ;  /* 0x3e22f983070e7820 */ /* 0x000fe2000040c000 */
[----:B------:R-:W-:Y:S02]  /*05a0*/  MOV R7, R9 ;  /* 0x0000000900077202 */ /* 0x000fe40000000f00 */
[----:B------:R-:W-:Y:S01]  /*05b0*/  MOV R9, R11 ;  /* 0x0000000b00097202 */ /* 0x000fe20000000f00 */
[----:B------:R-:W0:Y:S01]  /*05c0*/  MUFU.SIN R0, R14 ;  /* 0x0000000e00007308 */ /* 0x000e220000000400 */
[----:B------:R-:W-:-:S07]  /*05d0*/  IMAD.MOV.U32 R11, RZ, RZ, R21 ;  /* 0x000000ffff0b7224 */ /* 0x000fce00078e0015 */
[----:B------:R-:W1:Y:S01]  /*05e0*/  MUFU.COS R8, R14 ;  /* 0x0000000e00087308 */ /* 0x000e620000000000 */
[-C--:B0-----:R-:W-:Y:S01]  /*05f0*/  FMUL R0, R0, R15.reuse ;  /* 0x0000000f00007220 */ /* 0x081fe20000400000 */
[----:B-1----:R-:W-:Y:S01]  /*0600*/  FMUL R15, R8, R15 ;  /* 0x0000000f080f7220 */ /* 0x002fe20000400000 */
[----:B------:R-:W-:Y:S01]  /*0610*/  IMAD.MOV.U32 R8, RZ, RZ, R10 ;  /* 0x000000ffff087224 */ /* 0x000fe200078e000a */
[----:B------:R-:W-:-:S07]  /*0620*/  MOV R10, R19 ;  /* 0x00000013000a7202 */ /* 0x000fce0000000f00 */
.L_x_37:
[----:B------:R-:W-:Y:S05]  /*0630*/  BSYNC.RECONVERGENT B1 ;  /* 0x0000000000017941 */ /* 0x000fea0003800200 */
.L_x_36:
[----:B------:R-:W0:Y:S01]  /*0640*/  LDC.64 R20, c[0x0][0x388] ;  /* 0x0000e200ff147b82 */ /* 0x000e220000000a00 */
[----:B------:R-:W-:-:S05]  /*0650*/  F2FP.F16.F32.PACK_AB R0, RZ, R0 ;  /* 0x00000000ff00723e */ /* 0x000fca00000000ff */
[----:B------:R-:W-:Y:S02]  /*0660*/  HFMA2 R0, R0.H0_H0, 5, 5, R17.H0_H0 ;  /* 0x4500450000007831 */ /* 0x000fe40000040811 */
[----:B------:R-:W1:Y:S03]  /*0670*/  LDC.64 R18, c[0x0][0x3a0] ;  /* 0x0000e800ff127b82 */ /* 0x000e660000000a00 */
[----:B------:R-:W-:Y:S01]  /*0680*/  PRMT R14, R0, 0x7610, R14 ;  /* 0x00007610000e7816 */ /* 0x000fe2000000000e */
[----:B0-----:R-:W-:-:S05]  /*0690*/  IMAD.WIDE R20, R16, 0x2, R20 ;  /* 0x0000000210147825 */ /* 0x001fca00078e0214 */
[----:B------:R0:W-:Y:S01]  /*06a0*/  STG.E.U16 desc[UR4][R20.64], R14 ;  /* 0x0000000e14007986 */ /* 0x0001e2000c101504 */
[----:B-1----:R-:W-:-:S05]  /*06b0*/  IMAD.WIDE R18, R16, 0x2, R18 ;  /* 0x0000000210127825 */ /* 0x002fca00078e0212 */
[----:B------:R-:W2:Y:S01]  /*06c0*/  LDG.E.U16 R17, desc[UR4][R18.64] ;  /* 0x0000000412117981 */ /* 0x000ea2000c1e1500 */
[----:B------:R-:W-:Y:S01]  /*06d0*/  ISETP.NE.AND P0, PT, R12, 0x1, PT ;  /* 0x000000010c00780c */ /* 0x000fe20003f05270 */
[----:B------:R-:W-:Y:S01]  /*06e0*/  BSSY.RECONVERGENT B1, `(.L_x_41) ;  /* 0x000004f000017945 */ /* 0x000fe20003800200 */
[----:B------:R-:W-:Y:S01]  /*06f0*/  HFMA2 R12, -RZ, RZ, 0, 0 ;  /* 0x00000000ff0c7431 */ /* 0x000fe200000001ff */
[----:B------:R-:W-:Y:S01]  /*0700*/  MOV R0, R15 ;  /* 0x0000000f00007202 */ /* 0x000fe20000000f00 */
[----:B--2---:R-:W-:-:S09]  /*0710*/  HADD2 R17, R17.H0_H0, -2, -2 ;  /* 0xc000c00011117430 */ /* 0x004fd20000000800 */
[----:B0-----:R-:W-:Y:S05]  /*0720*/  @P0 BRA `(.L_x_42) ;  /* 0x0000000400280947 */ /* 0x001fea0003800000 */
[----:B------:R-:W-:Y:S01]  /*0730*/  SHF.R.U32.HI R0, RZ, 0x2, R7 ;  /* 0x00000002ff007819 */ /* 0x000fe20000011607 */
[----:B------:R-:W-:Y:S01]  /*0740*/  BSSY.RECONVERGENT B2, `(.L_x_43) ;  /* 0x000003d000027945 */ /* 0x000fe20003800200 */
[----:B------:R-:W-:Y:S02]  /*0750*/  MOV R21, 0x3e055027 ;  /* 0x3e05502700157802 */ /* 0x000fe40000000f00 */
[----:B------:R-:W-:Y:S01]  /*0760*/  LOP3.LUT R0, R0, R7, RZ, 0x3c, !PT ;  /* 0x0000000700007212 */ /* 0x000fe200078e3cff */
[----:B------:R-:W-:-:S03]  /*0770*/  IMAD.SHL.U32 R7, R11, 0x10, RZ ;  /* 0x000000100b077824 */ /* 0x000fc600078e00ff */
[----:B------:R-:W-:-:S04]  /*0780*/  SHF.L.U32 R12, R0, 0x1, RZ ;  /* 0x00000001000c7819 */ /* 0x000fc800000006ff */
[----:B------:R-:W-:Y:S02]  /*0790*/  LOP3.LUT R0, R0, R12, R7, 0x96, !PT ;  /* 0x0000000c00007212 */ /* 0x000fe400078e9607 */
[----:B------:R-:W-:Y:S02]  /*07a0*/  MOV R7, 0x2f800000 ;  /* 0x2f80000000077802 */ /* 0x000fe40000000f00 */
[----:B------:R-:W-:-:S04]  /*07b0*/  LOP3.LUT R19, R0, R11, RZ, 0x3c, !PT ;  /* 0x0000000b00137212 */ /* 0x000fc800078e3cff */
[C---:B------:R-:W-:Y:S01]  /*07c0*/  IADD3 R0, PT, PT, R6.reuse, 0x587c5, R19 ;  /* 0x000587c506007810 */ /* 0x040fe20007ffe013 */
[----:B------:R-:W-:-:S03]  /*07d0*/  VIADD R6, R6, 0xb0f8a ;  /* 0x000b0f8a06067836 */ /* 0x000fc60000000000 */
[----:B------:R-:W-:-:S05]  /*07e0*/  I2FP.F32.U32 R0, R0 ;  /* 0x0000000000007245 */ /* 0x000fca0000201000 */
[----:B------:R-:W-:-:S05]  /*07f0*/  FFMA R0, R0, R7, 1.1641532182693481445e-10 ;  /* 0x2f00000000007423 */ /* 0x000fca0000000007 */
[----:B------:R-:W-:-:S13]  /*0800*/  FSETP.GEU.AND P0, PT, R0, 1.175494350822287508e-38, PT ;  /* 0x008000000000780b */ /* 0x000fda0003f0e000 */
[----:B------:R-:W-:-:S04]  /*0810*/  @!P0 FMUL R0, R0, 8388608 ;  /* 0x4b00000000008820 */ /* 0x000fc80000400000 */
[----:B------:R-:W-:-:S05]  /*0820*/  VIADD R7, R0, 0xc0d55555 ;  /* 0xc0d5555500077836 */ /* 0x000fca0000000000 */
[----:B------:R-:W-:-:S04]  /*0830*/  LOP3.LUT R15, R7, 0xff800000, RZ, 0xc0, !PT ;  /* 0xff800000070f7812 */ /* 0x000fc800078ec0ff */
[-C--:B------:R-:W-:Y:S02]  /*0840*/  IADD3 R7, PT, PT, R0, -R15.reuse, RZ ;  /* 0x8000000f00077210 */ /* 0x080fe40007ffe0ff */
[----:B------:R-:W-:Y:S02]  /*0850*/  I2FP.F32.S32 R12, R15 ;  /* 0x0000000f000c7245 */ /* 0x000fe40000201400 */
[----:B------:R-:W-:Y:S01]  /*0860*/  SHF.R.U32.HI R15, RZ, 0x2, R8 ;  /* 0x00000002ff0f7819 */ /* 0x000fe20000011608 */
[----:B------:R-:W-:-:S03]  /*0870*/  FADD R14, R7, -1 ;  /* 0xbf800000070e7421 */ /* 0x000fc60000000000 */
[----:B------:R-:W-:Y:S01]  /*0880*/  LOP3.LUT R8, R15, R8, RZ, 0x3c, !PT ;  /* 0x000000080f087212 */ /* 0x000fe200078e3cff */
[----:B------:R-:W-:-:S04]  /*0890*/  FFMA R7, R14, -R21, 0.14084610342979431152 ;  /* 0x3e1039f60e077423 */ /* 0x000fc80000000815 */
[----:B------:R-:W-:-:S04]  /*08a0*/  FFMA R7, R14, R7, -0.12148627638816833496 ;  /* 0xbdf8cdcc0e077423 */ /* 0x000fc80000000007 */
[----:B------:R-:W-:-:S04]  /*08b0*/  FFMA R7, R14, R7, 0.13980610668659210205 ;  /* 0x3e0f29550e077423 */ /* 0x000fc80000000007 */
[----:B------:R-:W-:-:S04]  /*08c0*/  FFMA R7, R14, R7, -0.16684235632419586182 ;  /* 0xbe2ad8b90e077423 */ /* 0x000fc80000000007 */
[----:B------:R-:W-:-:S04]  /*08d0*/  FFMA R7, R14, R7, 0.20012299716472625732 ;  /* 0x3e4ced0b0e077423 */ /* 0x000fc80000000007 */
[----:B------:R-:W-:-:S04]  /*08e0*/  FFMA R7, R14, R7, -0.24999669194221496582 ;  /* 0xbe7fff220e077423 */ /* 0x000fc80000000007 */
[----:B------:R-:W-:-:S04]  /*08f0*/  FFMA R7, R14, R7, 0.33333182334899902344 ;  /* 0x3eaaaa780e077423 */ /* 0x000fc80000000007 */
[----:B------:R-:W-:Y:S01]  /*0900*/  FFMA R21, R14, R7, -0.5 ;  /* 0xbf0000000e157423 */ /* 0x000fe20000000007 */
[----:B------:R-:W-:Y:S02]  /*0910*/  FSEL R7, RZ, -23, P0 ;  /* 0xc1b80000ff077808 */ /* 0x000fe40000000000 */
[----:B------:R-:W-:Y:S01]  /*0920*/  ISETP.GT.U32.AND P0, PT, R0, 0x7f7fffff, PT ;  /* 0x7f7fffff0000780c */ /* 0x000fe20003f04070 */
[----:B------:R-:W-:Y:S02]  /*0930*/  FMUL R21, R14, R21 ;  /* 0x000000150e157220 */ /* 0x000fe40000400000 */
[----:B------:R-:W-:Y:S01]  /*0940*/  FFMA R7, R12, 1.1920928955078125e-07, R7 ;  /* 0x340000000c077823 */ /* 0x000fe20000000007 */
[----:B------:R-:W-:Y:S01]  /*0950*/  SHF.L.U32 R12, R8, 0x1, RZ ;  /* 0x00000001080c7819 */ /* 0x000fe200000006ff */
[----:B------:R-:W-:Y:S01]  /*0960*/  FFMA R14, R14, R21, R14 ;  /* 0x000000150e0e7223 */ /* 0x000fe2000000000e */
[----:B------:R-:W-:-:S03]  /*0970*/  IMAD.MOV.U32 R21, RZ, RZ, 0x7f800000 ;  /* 0x7f800000ff157424 */ /* 0x000fc600078e00ff */
[----:B------:R-:W-:Y:S01]  /*0980*/  FFMA R14, R7, 0.69314718246459960938, R14 ;  /* 0x3f317218070e7823 */ /* 0x000fe2000000000e */
[----:B------:R-:W-:-:S03]  /*0990*/  SHF.L.U32 R7, R19, 0x4, RZ ;  /* 0x0000000413077819 */ /* 0x000fc600000006ff */
[C---:B------:R-:W-:Y:S01]  /*09a0*/  @P0 FFMA R14, R0.reuse, R21, +INF ;  /* 0x7f800000000e0423 */ /* 0x040fe20000000015 */
[----:B------:R-:W-:Y:S02]  /*09b0*/  FSETP.NEU.AND P0, PT, R0, RZ, PT ;  /* 0x000000ff0000720b */ /* 0x000fe40003f0d000 */
[----:B------:R-:W-:Y:S01]  /*09c0*/  LOP3.LUT R0, R8, R12, R7, 0x96, !PT ;  /* 0x0000000c08007212 */ /* 0x000fe200078e9607 */
[----:B------:R-:W-:-:S03]  /*09d0*/  FMUL R14, R14, -2 ;  /* 0xc00000000e0e7820 */ /* 0x000fc60000400000 */
[----:B------:R-:W-:Y:S02]  /*09e0*/  LOP3.LUT R21, R0, R19, RZ, 0x3c, !PT ;  /* 0x0000001300157212 */ /* 0x000fe400078e3cff */
[----:B------:R-:W-:Y:S02]  /*09f0*/  FSEL R14, R14, +INF , P0 ;  /* 0x7f8000000e0e7808 */ /* 0x000fe40000000000 */
[----:B------:R-:W-:Y:S02]  /*0a00*/  IADD3 R0, PT, PT, R6, R21, RZ ;  /* 0x0000001506007210 */ /* 0x000fe40007ffe0ff */
[----:B------:R-:W-:Y:S01]  /*0a10*/  IADD3 R7, PT, PT, R14, -0xd000000, RZ ;  /* 0xf30000000e077810 */ /* 0x000fe20007ffe0ff */
[----:B------:R0:W1:Y:S01]  /*0a20*/  MUFU.RSQ R23, R14 ;  /* 0x0000000e00177308 */ /* 0x0000620000001400 */
[----:B------:R-:W-:Y:S02]  /*0a30*/  I2FP.F32.U32 R0, R0 ;  /* 0x0000000000007245 */ /* 0x000fe40000201000 */
[----:B------:R-:W-:Y:S01]  /*0a40*/  ISETP.GT.U32.AND P0, PT, R7, 0x727fffff, PT ;  /* 0x727fffff0700780c */ /* 0x000fe20003f04070 */
[----:B------:R-:W-:-:S04]  /*0a50*/  IMAD.MOV.U32 R7, RZ, RZ, 0x30c90fdb ;  /* 0x30c90fdbff077424 */ /* 0x000fc800078e00ff */
[----:B------:R-:W-:-:S08]  /*0a60*/  FFMA R7, R0, R7, 7.314590599882819788e-10 ;  /* 0x30490fdb00077423 */ /* 0x000fd00000000007 */
[----:B0-----:R-:W-:Y:S05]  /*0a70*/  @!P0 BRA `(.L_x_44) ;  /* 0x0000000000148947 */ /* 0x001fea0003800000 */
[----:B------:R-:W-:Y:S02]  /*0a80*/  MOV R0, R14 ;  /* 0x0000000e00007202 */ /* 0x000fe40000000f00 */
[----:B------:R-:W-:-:S07]  /*0a90*/  MOV R14, 0xab0 ;  /* 0x00000ab0000e7802 */ /* 0x000fce0000000f00 */
[----:B-1----:R-:W-:Y:S05]  /*0aa0*/  CALL.REL.NOINC `($__internal_1_$__cuda_sm20_sqrt_rn_f32_slowpath) ;  /* 0x0000000000807944 */ /* 0x002fea0003c00000 */
[----:B------:R-:W-:Y:S01]  /*0ab0*/  MOV R15, R8 ;  /* 0x00000008000f7202 */ /* 0x000fe20000000f00 */
[----:B------:R-:W-:Y:S06]  /*0ac0*/  BRA `(.L_x_45) ;  /* 0x0000000000107947 */ /* 0x000fec0003800000 */
.L_x_44:
[----:B-1----:R-:W-:Y:S01]  /*0ad0*/  FMUL.FTZ R15, R14, R23 ;  /* 0x000000170e0f7220 */ /* 0x002fe20000410000 */
[----:B------:R-:W-:-:S03]  /*0ae0*/  FMUL.FTZ R8, R23, 0.5 ;  /* 0x3f00000017087820 */ /* 0x000fc60000410000 */
[----:B------:R-:W-:-:S04]  /*0af0*/  FFMA R0, -R15, R15, R14 ;  /* 0x0000000f0f007223 */ /* 0x000fc8000000010e */
[----:B------:R-:W-:-:S07]  /*0b00*/  FFMA R15, R0, R8, R15 ;  /* 0x00000008000f7223 */ /* 0x000fce000000000f */
.L_x_45:
[----:B------:R-:W-:Y:S05]  /*0b10*/  BSYNC.RECONVERGENT B2 ;  /* 0x0000000000027941 */ /* 0x000fea0003800200 */
.L_x_43:
[----:B------:R-:W-:Y:S01]  /*0b20*/  FMUL.RZ R14, R7, 0.15915493667125701904 ;  /* 0x3e22f983070e7820 */ /* 0x000fe2000040c000 */
[----:B------:R-:W-:Y:S02]  /*0b30*/  IMAD.MOV.U32 R7, RZ, RZ, R9 ;  /* 0x000000ffff077224 */ /* 0x000fe400078e0009 */
[----:B------:R-:W-:Y:S02]  /*0b40*/  HFMA2 R12, -RZ, RZ, 0, 5.9604644775390625e-08 ;  /* 0x00000001ff0c7431 */ /* 0x000fe400000001ff */
[----:B------:R-:W-:Y:S01]  /*0b50*/  IMAD.MOV.U32 R9, RZ, RZ, R11 ;  /* 0x000000ffff097224 */ /* 0x000fe200078e000b */
[----:B------:R-:W0:Y:S01]  /*0b60*/  MUFU.SIN R0, R14 ;  /* 0x0000000e00007308 */ /* 0x000e220000000400 */
[----:B------:R-:W-:-:S07]  /*0b70*/  MOV R11, R21 ;  /* 0x00000015000b7202 */ /* 0x000fce0000000f00 */
[----:B------:R-:W1:Y:S01]  /*0b80*/  MUFU.COS R8, R14 ;  /* 0x0000000e00087308 */ /* 0x000e620000000000 */
[-C--:B0-----:R-:W-:Y:S01]  /*0b90*/  FMUL R0, R0, R15.reuse ;  /* 0x0000000f00007220 */ /* 0x081fe20000400000 */
[----:B-1----:R-:W-:Y:S01]  /*0ba0*/  FMUL R15, R8, R15 ;  /* 0x0000000f080f7220 */ /* 0x002fe20000400000 */
[----:B------:R-:W-:Y:S02]  /*0bb0*/  MOV R8, R10 ;  /* 0x0000000a00087202 */ /* 0x000fe40000000f00 */
[----:B------:R-:W-:-:S07]  /*0bc0*/  MOV R10, R19 ;  /* 0x00000013000a7202 */ /* 0x000fce0000000f00 */
.L_x_42:
[----:B------:R-:W-:Y:S05]  /*0bd0*/  BSYNC.RECONVERGENT B1 ;  /* 0x0000000000017941 */ /* 0x000fea0003800200 */
.L_x_41:
[----:B------:R-:W0:Y:S01]  /*0be0*/  LDC.64 R18, c[0x0][0x390] ;  /* 0x0000e400ff127b82 */ /* 0x000e220000000a00 */
[----:B------:R-:W-:-:S05]  /*0bf0*/  F2FP.F16.F32.PACK_AB R0, RZ, R0 ;  /* 0x00000000ff00723e */ /* 0x000fca00000000ff */
[----:B------:R-:W-:Y:S02]  /*0c00*/  HFMA2 R0, R0.H0_H0, 2, 2, R17.H0_H0 ;  /* 0x4000400000007831 */ /* 0x000fe40000040811 */
[----:B0-----:R-:W-:-:S05]  /*0c10*/  IMAD.WIDE R16, R16, 0x2, R18 ;  /* 0x0000000210107825 */ /* 0x001fca00078e0212 */
[----:B------:R0:W-:Y:S02]  /*0c20*/  STG.E.U16 desc[UR4][R16.64], R0 ;  /* 0x0000000010007986 */ /* 0x0001e4000c101504 */
.L_x_35:
[----:B------:R-:W-:Y:S05]  /*0c30*/  BSYNC.RECONVERGENT B0 ;  /* 0x0000000000007941 */ /* 0x000fea0003800200 */
.L_x_34:
[----:B-----5:R-:W-:Y:S04]  /*0c40*/  STG.E.64 desc[UR4][R2.64], R6 ;  /* 0x0000000602007986 */ /* 0x020fe8000c101b04 */
[----:B------:R-:W-:Y:S04]  /*0c50*/  STG.E.64 desc[UR4][R2.64+0x8], R8 ;  /* 0x0000080802007986 */ /* 0x000fe8000c101b04 */
[----:B------:R-:W-:Y:S04]  /*0c60*/  STG.E.64 desc[UR4][R2.64+0x10], R10 ;  /* 0x0000100a02007986 */ /* 0x000fe8000c101b04 */
[----:B------:R-:W-:Y:S04]  /*0c70*/  STG.E.64 desc[UR4][R2.64+0x18], R12 ;  /* 0x0000180c02007986 */ /* 0x000fe8000c101b04 */
[----:B------:R-:W-:Y:S04]  /*0c80*/  STG.E.64 desc[UR4][R2.64+0x28], R4 ;  /* 0x0000280402007986 */ /* 0x000fe8000c101b04 */
[----:B------:R-:W-:Y:S01]  /*0c90*/  STG.E desc[UR4][R2.64+0x20], R15 ;  /* 0x0000200f02007986 */ /* 0x000fe2000c101904 */
[----:B------:R-:W-:Y:S05]  /*0ca0*/  EXIT ;  /* 0x000000000000794d */ /* 0x000fea0003800000 */
        .weak           $__internal_1_$__cuda_sm20_sqrt_rn_f32_slowpath
        .type           $__internal_1_$__cuda_sm20_sqrt_rn_f32_slowpath,@function
        .size           $__internal_1_$__cuda_sm20_sqrt_rn_f32_slowpath,(.L_x_58 - $__internal_1_$__cuda_sm20_sqrt_rn_f32_slowpath)
$__internal_1_$__cuda_sm20_sqrt_rn_f32_slowpath:
[----:B------:R-:W-:-:S13]  /*0cb0*/  LOP3.LUT P0, RZ, R0, 0x7fffffff, RZ, 0xc0, !PT ;  /* 0x7fffffff00ff7812 */ /* 0x000fda000780c0ff */
[----:B------:R-:W-:Y:S01]  /*0cc0*/  @!P0 IMAD.MOV.U32 R8, RZ, RZ, R0 ;  /* 0x000000ffff088224 */ /* 0x000fe200078e0000 */
[----:B------:R-:W-:Y:S06]  /*0cd0*/  @!P0 BRA `(.L_x_46) ;  /* 0x0000000000408947 */ /* 0x000fec0003800000 */
[----:B------:R-:W-:-:S13]  /*0ce0*/  FSETP.GEU.FTZ.AND P0, PT, R0, RZ, PT ;  /* 0x000000ff0000720b */ /* 0x000fda0003f1e000 */
[----:B------:R-:W-:Y:S01]  /*0cf0*/  @!P0 MOV R8, 0x7fffffff ;  /* 0x7fffffff00088802 */ /* 0x000fe20000000f00 */
[----:B------:R-:W-:Y:S06]  /*0d00*/  @!P0 BRA `(.L_x_46) ;  /* 0x0000000000348947 */ /* 0x000fec0003800000 */
[----:B------:R-:W-:-:S13]  /*0d10*/  FSETP.GTU.FTZ.AND P0, PT, |R0|, +INF , PT ;  /* 0x7f8000000000780b */ /* 0x000fda0003f1c200 */
[----:B------:R-:W-:Y:S01]  /*0d20*/  @P0 FADD.FTZ R8, R0, 1 ;  /* 0x3f80000000080421 */ /* 0x000fe20000010000 */
[----:B------:R-:W-:Y:S06]  /*0d30*/  @P0 BRA `(.L_x_46) ;  /* 0x0000000000280947 */ /* 0x000fec0003800000 */
[----:B------:R-:W-:-:S13]  /*0d40*/  FSETP.NEU.FTZ.AND P0, PT, |R0|, +INF , PT ;  /* 0x7f8000000000780b */ /* 0x000fda0003f1d200 */
[----:B------:R-:W-:-:S04]  /*0d50*/  @P0 FFMA R15, R0, 1.84467440737095516160e+19, RZ ;  /* 0x5f800000000f0823 */ /* 0x000fc800000000ff */
[----:B------:R-:W0:Y:S02]  /*0d60*/  @P0 MUFU.RSQ R8, R15 ;  /* 0x0000000f00080308 */ /* 0x000e240000001400 */
[----:B0-----:R-:W-:Y:S01]  /*0d70*/  @P0 FMUL.FTZ R18, R15, R8 ;  /* 0x000000080f120220 */ /* 0x001fe20000410000 */
[----:B------:R-:W-:Y:S01]  /*0d80*/  @P0 FMUL.FTZ R22, R8, 0.5 ;  /* 0x3f00000008160820 */ /* 0x000fe20000410000 */
[----:B------:R-:W-:Y:S02]  /*0d90*/  @!P0 MOV R8, R0 ;  /* 0x0000000000088202 */ /* 0x000fe40000000f00 */
[----:B------:R-:W-:-:S04]  /*0da0*/  @P0 FADD.FTZ R20, -R18, -RZ ;  /* 0x800000ff12140221 */ /* 0x000fc80000010100 */
[----:B------:R-:W-:-:S04]  /*0db0*/  @P0 FFMA R23, R18, R20, R15 ;  /* 0x0000001412170223 */ /* 0x000fc8000000000f */
[----:B------:R-:W-:-:S04]  /*0dc0*/  @P0 FFMA R22, R23, R22, R18 ;  /* 0x0000001617160223 */ /* 0x000fc80000000012 */
[----:B------:R-:W-:-:S07]  /*0dd0*/  @P0 FMUL.FTZ R8, R22, 2.3283064365386962891e-10 ;  /* 0x2f80000016080820 */ /* 0x000fce0000410000 */
.L_x_46:
[----:B------:R-:W-:-:S04]  /*0de0*/  HFMA2 R15, -RZ, RZ, 0, 0 ;  /* 0x00000000ff0f7431 */ /* 0x000fc800000001ff */
[----:B------:R-:W-:Y:S05]  /*0df0*/  RET.REL.NODEC R14 `(_Z17propagationKernelI6__halfEvP17curandStateXORWOWPT_S4_S4_S4_i) ;  /* 0xfffffff00e807950 */ /* 0x000fea0003c3ffff */
.L_x_47:
        /* <DEDUP_REMOVED lines=16> */
.L_x_58:


//--------------------- .text._Z17curandSetupKernelP17curandStateXORWOWii --------------------------
	.section	.text._Z17curandSetupKernelP17curandStateXORWOWii,"ax",@progbits
	.align	128
        .global         _Z17curandSetupKernelP17curandStateXORWOWii
        .type           _Z17curandSetupKernelP17curandStateXORWOWii,@function
        .size           _Z17curandSetupKernelP17curandStateXORWOWii,(.L_x_63 - _Z17curandSetupKernelP17curandStateXORWOWii)
        .other          _Z17curandSetupKernelP17curandStateXORWOWii,@"STO_CUDA_ENTRY STV_DEFAULT"
_Z17curandSetupKernelP17curandStateXORWOWii:
.text._Z17curandSetupKernelP17curandStateXORWOWii:
[----:B------:R-:W-:Y:S01]  /*0000*/  LDC R1, c[0x0][0x37c] ;  /* 0x0000df00ff017b82 */ /* 0x000fe20000000800 */
[----:B------:R-:W0:Y:S01]  /*0010*/  S2R R13, SR_TID.X ;  /* 0x00000000000d7919 */ /* 0x000e220000002100 */
[----:B------:R-:W0:Y:S01]  /*0020*/  LDCU UR4, c[0x0][0x360] ;  /* 0x00006c00ff0477ac */ /* 0x000e220008000800 */
[----:B------:R-:W0:Y:S01]  /*0030*/  S2R R0, SR_CTAID.X ;  /* 0x0000000000007919 */ /* 0x000e220000002500 */
[----:B------:R-:W1:Y:S01]  /*0040*/  LDCU UR5, c[0x0][0x388] ;  /* 0x00007100ff0577ac */ /* 0x000e620008000800 */
[----:B0-----:R-:W-:-:S05]  /*0050*/  IMAD R13, R0, UR4, R13 ;  /* 0x00000004000d7c24 */ /* 0x001fca000f8e020d */
[----:B-1----:R-:W-:-:S13]  /*0060*/  ISETP.GE.AND P0, PT, R13, UR5, PT ;  /* 0x000000050d007c0c */ /* 0x002fda000bf06270 */
[----:B------:R-:W-:Y:S05]  /*0070*/  @P0 EXIT ;  /* 0x000000000000094d */ /* 0x000fea0003800000 */
[----:B------:R-:W0:Y:S01]  /*0080*/  LDC R2, c[0x0][0x38c] ;  /* 0x0000e300ff027b82 */ /* 0x000e220000000800 */
[----:B------:R-:W1:Y:S01]  /*0090*/  LDCU.64 UR4, c[0x0][0x358] ;  /* 0x00006b00ff0477ac */ /* 0x000e620008000a00 */
[----:B------:R-:W-:Y:S01]  /*00a0*/  IMAD.MOV.U32 R3, RZ, RZ, -0x266e14b1 ;  /* 0xd991eb4fff037424 */ /* 0x000fe200078e00ff */
[----:B------:R-:W-:Y:S05]  /*00b0*/  BSSY.RECONVERGENT B0, `(.L_x_48) ;  /* 0x00000e2000007945 */ /* 0x000fea0003800200 */
[----:B------:R-:W2:Y:S01]  /*00c0*/  LDC.64 R6, c[0x0][0x380] ;  /* 0x0000e000ff067b82 */ /* 0x000ea20000000a00 */
[C---:B0-----:R-:W-:Y:S02]  /*00d0*/  LOP3.LUT R0, R2.reuse, 0xaad26b49, RZ, 0x3c, !PT ;  /* 0xaad26b4902007812 */ /* 0x041fe400078e3cff */
[----:B------:R-:W-:-:S03]  /*00e0*/  ISETP.GT.AND P0, PT, R2, -0x1, PT ;  /* 0xffffffff0200780c */ /* 0x000fc60003f04270 */
[----:B------:R-:W-:Y:S01]  /*00f0*/  IMAD R0, R0, 0x4182bed5, RZ ;  /* 0x4182bed500007824 */ /* 0x000fe200078e02ff */
[----:B------:R-:W-:Y:S01]  /*0100*/  SEL R3, R3, 0x8bf16996, P0 ;  /* 0x8bf1699603037807 */ /* 0x000fe20000000000 */
[C---:B--2---:R-:W-:Y:S01]  /*0110*/  IMAD.WIDE R6, R13.reuse, 0x30, R6 ;  /* 0x000000300d067825 */ /* 0x044fe200078e0206 */
[----:B------:R-:W-:Y:S02]  /*0120*/  ISETP.NE.AND P0, PT, R13, RZ, PT ;  /* 0x000000ff0d00720c */ /* 0x000fe40003f05270 */
[C---:B------:R-:W-:Y:S01]  /*0130*/  IADD3 R4, PT, PT, R3.reuse, 0x64f0c9, R0 ;  /* 0x0064f0c903047810 */ /* 0x040fe20007ffe000 */
[C---:B------:R-:W-:Y:S01]  /*0140*/  VIADD R5, R0.reuse, 0x75bcd15 ;  /* 0x075bcd1500057836 */ /* 0x040fe20000000000 */
[C---:B------:R-:W-:Y:S01]  /*0150*/  LOP3.LUT R8, R0.reuse, 0x159a55e5, RZ, 0x3c, !PT ;  /* 0x159a55e500087812 */ /* 0x040fe200078e3cff */
[----:B------:R-:W-:Y:S01]  /*0160*/  VIADD R11, R0, 0x583f19 ;  /* 0x00583f19000b7836 */ /* 0x000fe20000000000 */
[C---:B------:R-:W-:Y:S01]  /*0170*/  LOP3.LUT R10, R3.reuse, 0x5491333, RZ, 0x3c, !PT ;  /* 0x05491333030a7812 */ /* 0x040fe200078e3cff */
[----:B------:R-:W-:Y:S01]  /*0180*/  VIADD R9, R3, 0x1f123bb5 ;  /* 0x1f123bb503097836 */ /* 0x000fe20000000000 */
[----:B-1----:R0:W-:Y:S04]  /*0190*/  STG.E.64 desc[UR4][R6.64], R4 ;  /* 0x0000000406007986 */ /* 0x0021e8000c101b04 */
[----:B------:R0:W-:Y:S04]  /*01a0*/  STG.E.64 desc[UR4][R6.64+0x8], R8 ;  /* 0x0000080806007986 */ /* 0x0001e8000c101b04 */
[----:B------:R0:W-:Y:S01]  /*01b0*/  STG.E.64 desc[UR4][R6.64+0x10], R10 ;  /* 0x0000100a06007986 */ /* 0x0001e2000c101b04 */
[----:B------:R-:W-:Y:S05]  /*01c0*/  @!P0 BRA `(.L_x_49) ;  /* 0x0000000c00408947 */ /* 0x000fea0003800000 */
[----:B------:R-:W-:Y:S01]  /*01d0*/  SHF.R.S32.HI R0, RZ, 0x1f, R13 ;  /* 0x0000001fff007819 */ /* 0x000fe2000001140d */
[----:B------:R-:W-:-:S07]  /*01e0*/  IMAD.MOV.U32 R12, RZ, RZ, RZ ;  /* 0x000000ffff0c7224 */ /* 0x000fce00078e00ff */
.L_x_55:
[----:B-1----:R-:W-:Y:S01]  /*01f0*/  LOP3.LUT R2, R13, 0x3, RZ, 0xc0, !PT ;  /* 0x000000030d027812 */ /* 0x002fe200078ec0ff */
[----:B------:R-:W-:Y:S03]  /*0200*/  BSSY.RECONVERGENT B1, `(.L_x_50) ;  /* 0x00000c6000017945 */ /* 0x000fe60003800200 */
[----:B------:R-:W-:-:S04]  /*0210*/  ISETP.NE.U32.AND P0, PT, R2, RZ, PT ;  /* 0x000000ff0200720c */ /* 0x000fc80003f05070 */
[----:B------:R-:W-:-:S13]  /*0220*/  ISETP.NE.AND.EX P0, PT, RZ, RZ, PT, P0 ;  /* 0x000000ffff00720c */ /* 0x000fda0003f05300 */
[----:B------:R-:W-:Y:S05]  /*0230*/  @!P0 BRA `(.L_x_51) ;  /* 0x0000000c00088947 */ /* 0x000fea0003800000 */
[----:B0-----:R-:W0:Y:S01]  /*0240*/  LDC.64 R8, c[0x4][RZ] ;  /* 0x01000000ff087b82 */ /* 0x001e220000000a00 */
[----:B------:R-:W-:Y:S02]  /*0250*/  IMAD.MOV.U32 R14, RZ, RZ, RZ ;  /* 0x000000ffff0e7224 */ /* 0x000fe400078e00ff */
[----:B0-----:R-:W-:-:S07]  /*0260*/  IMAD.WIDE.U32 R8, R12, 0xc80, R8 ;  /* 0x00000c800c087825 */ /* 0x001fce00078e0008 */
.L_x_54:
[----:B-1----:R-:W-:Y:S01]  /*0270*/  IMAD.MOV.U32 R15, RZ, RZ, RZ ;  /* 0x000000ffff0f7224 */ /* 0x002fe200078e00ff */
[----:B------:R-:W-:Y:S01]  /*0280*/  CS2R R2, SRZ ;  /* 0x0000000000027805 */ /* 0x000fe2000001ff00 */
[----:B------:R-:W-:Y:S01]  /*0290*/  IMAD.MOV.U32 R17, RZ, RZ, RZ ;  /* 0x000000ffff117224 */ /* 0x000fe200078e00ff */
[----:B------:R-:W-:-:S07]  /*02a0*/  CS2R R4, SRZ ;  /* 0x0000000000047805 */ /* 0x000fce000001ff00 */
.L_x_53:
[----:B------:R-:W-:-:S05]  /*02b0*/  IMAD.WIDE.U32 R10, R17, 0x4, R6 ;  /* 0x00000004110a7825 */ /* 0x000fca00078e0006 */
[----:B------:R0:W5:Y:S01]  /*02c0*/  LDG.E R16, desc[UR4][R10.64+0x4] ;  /* 0x000004040a107981 */ /* 0x000162000c1e1900 */
[----:B------:R-:W-:-:S07]  /*02d0*/  IMAD.MOV.U32 R19, RZ, RZ, RZ ;  /* 0x000000ffff137224 */ /* 0x000fce00078e00ff */
.L_x_52:
[----:B-----5:R-:W-:Y:S01]  /*02e0*/  SHF.R.U32.HI R24, RZ, R19, R16 ;  /* 0x00000013ff187219 */ /* 0x020fe20000011610 */
[----:B0-----:R-:W-:-:S03]  /*02f0*/  IMAD.SHL.U32 R10, R17, 0x20, RZ ;  /* 0x00000020110a7824 */ /* 0x001fc600078e00ff */
[----:B------:R-:W-:Y:S01]  /*0300*/  LOP3.LUT R11, R24, 0x1, RZ, 0xc0, !PT ;  /* 0x00000001180b7812 */ /* 0x000fe200078ec0ff */
[----:B------:R-:W-:-:S03]  /*0310*/  IMAD.IADD R10, R10, 0x1, R19 ;  /* 0x000000010a0a7824 */ /* 0x000fc600078e0213 */
[----:B------:R-:W-:Y:S01]  /*0320*/  ISETP.NE.U32.AND P0, PT, R11, 0x1, PT ;  /* 0x000000010b00780c */ /* 0x000fe20003f05070 */
[----:B------:R-:W-:-:S03]  /*0330*/  IMAD R11, R10, 0x5, RZ ;  /* 0x000000050a0b7824 */ /* 0x000fc600078e02ff */
[----:B------:R-:W-:Y:S01]  /*0340*/  R2P PR, R24, 0x7e ;  /* 0x0000007e18007804 */ /* 0x000fe20000000000 */
[----:B------:R-:W-:-:S08]  /*0350*/  IMAD.WIDE.U32 R10, R11, 0x4, R8 ;  /* 0x000000040b0a7825 */ /* 0x000fd000078e0008 */
[----:B------:R-:W2:Y:S04]  /*0360*/  @!P0 LDG.E R18, desc[UR4][R10.64] ;  /* 0x000000040a128981 */ /* 0x000ea8000c1e1900 */
[----:B------:R-:W3:Y:S04]  /*0370*/  @!P0 LDG.E R20, desc[UR4][R10.64+0x10] ;  /* 0x000010040a148981 */ /* 0x000ee8000c1e1900 */
[----:B------:R-:W4:Y:S04]  /*0380*/  @P1 LDG.E R22, desc[UR4][R10.64+0x14] ;  /* 0x000014040a161981 */ /* 0x000f28000c1e1900 */
[----:B------:R-:W4:Y:S04]  /*0390*/  @P2 LDG.E R26, desc[UR4][R10.64+0x28] ;  /* 0x000028040a1a2981 */ /* 0x000f28000c1e1900 */
[----:B------:R-:W4:Y:S04]  /*03a0*/  @!P0 LDG.E R21, desc[UR4][R10.64+0x4] ;  /* 0x000004040a158981 */ /* 0x000f28000c1e1900 */
[----:B------:R-:W4:Y:S04]  /*03b0*/  @!P0 LDG.E R23, desc[UR4][R10.64+0xc] ;  /* 0x00000c040a178981 */ /* 0x000f28000c1e1900 */
[----:B------:R-:W4:Y:S04]  /*03c0*/  @P1 LDG.E R25, desc[UR4][R10.64+0x18] ;  /* 0x000018040a191981 */ /* 0x000f28000c1e1900 */
[----:B------:R-:W4:Y:S04]  /*03d0*/  @P3 LDG.E R28, desc[UR4][R10.64+0x3c] ;  /* 0x00003c040a1c3981 */ /* 0x000f28000c1e1900 */
[----:B------:R-:W4:Y:S01]  /*03e0*/  @P6 LDG.E R27, desc[UR4][R10.64+0x7c] ;  /* 0x00007c040a1b6981 */ /* 0x000f22000c1e1900 */
[----:B--2---:R-:W-:-:S03]  /*03f0*/  @!P0 LOP3.LUT R15, R15, R18, RZ, 0x3c, !PT ;  /* 0x000000120f0f8212 */ /* 0x004fc600078e3cff */
[----:B------:R-:W2:Y:S01]  /*0400*/  @!P0 LDG.E R18, desc[UR4][R10.64+0x8] ;  /* 0x000008040a128981 */ /* 0x000ea2000c1e1900 */
[----:B---3--:R-:W-:-:S03]  /*0410*/  @!P0 LOP3.LUT R3, R3, R20, RZ, 0x3c, !PT ;  /* 0x0000001403038212 */ /* 0x008fc600078e3cff */
[----:B------:R-:W3:Y:S01]  /*0420*/  @P1 LDG.E R20, desc[UR4][R10.64+0x24] ;  /* 0x000024040a141981 */ /* 0x000ee2000c1e1900 */
[----:B----4-:R-:W-:-:S03]  /*0430*/  @P1 LOP3.LUT R15, R15, R22, RZ, 0x3c, !PT ;  /* 0x000000160f0f1212 */ /* 0x010fc600078e3cff */
[----:B------:R-:W4:Y:S01]  /*0440*/  @P2 LDG.E R22, desc[UR4][R10.64+0x38] ;  /* 0x000038040a162981 */ /* 0x000f22000c1e1900 */
[----:B------:R-:W-:-:S03]  /*0450*/  @P2 LOP3.LUT R15, R15, R26, RZ, 0x3c, !PT ;  /* 0x0000001a0f0f2212 */ /* 0x000fc600078e3cff */
[----:B------:R-:W4:Y:S01]  /*0460*/  @P4 LDG.E R26, desc[UR4][R10.64+0x50] ;  /* 0x000050040a1a4981 */ /* 0x000f22000c1e1900 */
[----:B------:R-:W-:-:S03]  /*0470*/  @!P0 LOP3.LUT R4, R4, R21, RZ, 0x3c, !PT ;  /* 0x0000001504048212 */ /* 0x000fc600078e3cff */
[----:B------:R-:W4:Y:S01]  /*0480*/  @P1 LDG.E R21, desc[UR4][R10.64+0x20] ;  /* 0x000020040a151981 */ /* 0x000f22000c1e1900 */
[----:B------:R-:W-:-:S03]  /*0490*/  @!P0 LOP3.LUT R2, R2, R23, RZ, 0x3c, !PT ;  /* 0x0000001702028212 */ /* 0x000fc600078e3cff */
[----:B------:R-:W4:Y:S01]  /*04a0*/  @P2 LDG.E R23, desc[UR4][R10.64+0x2c] ;  /* 0x00002c040a172981 */ /* 0x000f22000c1e1900 */
[----:B------:R-:W-:-:S03]  /*04b0*/  @P1 LOP3.LUT R4, R4, R25, RZ, 0x3c, !PT ;  /* 0x0000001904041212 */ /* 0x000fc600078e3cff */
[----:B------:R-:W4:Y:S01]  /*04c0*/  @P2 LDG.E R25, desc[UR4][R10.64+0x34] ;  /* 0x000034040a192981 */ /* 0x000f22000c1e1900 */
[----:B--2---:R-:W-:-:S03]  /*04d0*/  @!P0 LOP3.LUT R5, R5, R18, RZ, 0x3c, !PT ;  /* 0x0000001205058212 */ /* 0x004fc600078e3cff */
[----:B------:R-:W2:Y:S01]  /*04e0*/  @P1 LDG.E R18, desc[UR4][R10.64+0x1c] ;  /* 0x00001c040a121981 */ /* 0x000ea2000c1e1900 */
[----:B---3--:R-:W-:-:S03]  /*04f0*/  @P1 LOP3.LUT R3, R3, R20, RZ, 0x3c, !PT ;  /* 0x0000001403031212 */ /* 0x008fc600078e3cff */
[----:B------:R-:W3:Y:S01]  /*0500*/  @P2 LDG.E R20, desc[UR4][R10.64+0x30] ;  /* 0x000030040a142981 */ /* 0x000ee2000c1e1900 */
[----:B----4-:R-:W-:-:S03]  /*0510*/  @P2 LOP3.LUT R3, R3, R22, RZ, 0x3c, !PT ;  /* 0x0000001603032212 */ /* 0x010fc600078e3cff */
[----:B------:R-:W4:Y:S01]  /*0520*/  @P3 LDG.E R22, desc[UR4][R10.64+0x4c] ;  /* 0x00004c040a163981 */ /* 0x000f22000c1e1900 */
[----:B------:R-:W-:-:S04]  /*0530*/  @P3 LOP3.LUT R15, R15, R28, RZ, 0x3c, !PT ;  /* 0x0000001c0f0f3212 */ /* 0x000fc800078e3cff */
[----:B------:R-:W-:Y:S02]  /*0540*/  @P4 LOP3.LUT R15, R15, R26, RZ, 0x3c, !PT ;  /* 0x0000001a0f0f4212 */ /* 0x000fe400078e3cff */
[----:B------:R-:W-:Y:S01]  /*0550*/  @P1 LOP3.LUT R2, R2, R21, RZ, 0x3c, !PT ;  /* 0x0000001502021212 */ /* 0x000fe200078e3cff */
[----:B------:R-:W4:Y:S04]  /*0560*/  @P5 LDG.E R26, desc[UR4][R10.64+0x64] ;  /* 0x000064040a1a5981 */ /* 0x000f28000c1e1900 */
[----:B------:R-:W4:Y:S01]  /*0570*/  @P3 LDG.E R21, desc[UR4][R10.64+0x40] ;  /* 0x000040040a153981 */ /* 0x000f22000c1e1900 */
[----:B------:R-:W-:Y:S02]  /*0580*/  @P2 LOP3.LUT R4, R4, R23, RZ, 0x3c, !PT ;  /* 0x0000001704042212 */ /* 0x000fe400078e3cff */
[----:B------:R-:W-:Y:S01]  /*0590*/  @P2 LOP3.LUT R2, R2, R25, RZ, 0x3c, !PT ;  /* 0x0000001902022212 */ /* 0x000fe200078e3cff */
[----:B------:R-:W4:Y:S04]  /*05a0*/  @P3 LDG.E R23, desc[UR4][R10.64+0x48] ;  /* 0x000048040a173981 */ /* 0x000f28000c1e1900 */
[----:B------:R-:W4:Y:S01]  /*05b0*/  @P4 LDG.E R25, desc[UR4][R10.64+0x54] ;  /* 0x000054040a194981 */ /* 0x000f22000c1e1900 */
[----:B--2---:R-:W-:-:S03]  /*05c0*/  @P1 LOP3.LUT R5, R5, R18, RZ, 0x3c, !PT ;  /* 0x0000001205051212 */ /* 0x004fc600078e3cff */
[----:B------:R-:W2:Y:S01]  /*05d0*/  @P3 LDG.E R18, desc[UR4][R10.64+0x44] ;  /* 0x000044040a123981 */ /* 0x000ea2000c1e1900 */
[----:B---3--:R-:W-:-:S03]  /*05e0*/  @P2 LOP3.LUT R5, R5, R20, RZ, 0x3c, !PT ;  /* 0x0000001405052212 */ /* 0x008fc600078e3cff */
[----:B------:R-:W3:Y:S01]  /*05f0*/  @P4 LDG.E R20, desc[UR4][R10.64+0x58] ;  /* 0x000058040a144981 */ /* 0x000ee2000c1e1900 */
[----:B----4-:R-:W-:-:S03]  /*0600*/  @P3 LOP3.LUT R3, R3, R22, RZ, 0x3c, !PT ;  /* 0x0000001603033212 */ /* 0x010fc600078e3cff */
[----:B------:R-:W4:Y:S01]  /*0610*/  @P4 LDG.E R22, desc[UR4][R10.64+0x60] ;  /* 0x000060040a164981 */ /* 0x000f22000c1e1900 */
[----:B------:R-:W-:Y:S02]  /*0620*/  LOP3.LUT P0, RZ, R24, 0x80, RZ, 0xc0, !PT ;  /* 0x0000008018ff7812 */ /* 0x000fe4000780c0ff */
[----:B------:R-:W-:Y:S02]  /*0630*/  @P5 LOP3.LUT R15, R15, R26, RZ, 0x3c, !PT ;  /* 0x0000001a0f0f5212 */ /* 0x000fe400078e3cff */
[----:B------:R-:W4:Y:S01]  /*0640*/  @P6 LDG.E R26, desc[UR4][R10.64+0x78] ;  /* 0x000078040a1a6981 */ /* 0x000f22000c1e1900 */
[----:B------:R-:W-:-:S03]  /*0650*/  @P3 LOP3.LUT R4, R4, R21, RZ, 0x3c, !PT ;  /* 0x0000001504043212 */ /* 0x000fc600078e3cff */
[----:B------:R-:W4:Y:S01]  /*0660*/  @P4 LDG.E R21, desc[UR4][R10.64+0x5c] ;  /* 0x00005c040a154981 */ /* 0x000f22000c1e1900 */
[----:B------:R-:W-:-:S03]  /*0670*/  @P3 LOP3.LUT R2, R2, R23, RZ, 0x3c, !PT ;  /* 0x0000001702023212 */ /* 0x000fc600078e3cff */
[----:B------:R-:W4:Y:S01]  /*0680*/  @P5 LDG.E R23, desc[UR4][R10.64+0x68] ;  /* 0x000068040a175981 */ /* 0x000f22000c1e1900 */
[----:B------:R-:W-:-:S03]  /*0690*/  @P4 LOP3.LUT R4, R4, R25, RZ, 0x3c, !PT ;  /* 0x0000001904044212 */ /* 0x000fc600078e3cff */
[----:B------:R-:W4:Y:S01]  /*06a0*/  @P5 LDG.E R25, desc[UR4][R10.64+0x70] ;  /* 0x000070040a195981 */ /* 0x000f22000c1e1900 */
[----:B--2---:R-:W-:-:S03]  /*06b0*/  @P3 LOP3.LUT R5, R5, R18, RZ, 0x3c, !PT ;  /* 0x0000001205053212 */ /* 0x004fc600078e3cff */
[----:B------:R-:W2:Y:S01]  /*06c0*/  @P5 LDG.E R18, desc[UR4][R10.64+0x6c] ;  /* 0x00006c040a125981 */ /* 0x000ea2000c1e1900 */
[----:B---3--:R-:W-:-:S03]  /*06d0*/  @P4 LOP3.LUT R5, R5, R20, RZ, 0x3c, !PT ;  /* 0x0000001405054212 */ /* 0x008fc600078e3cff */
[----:B------:R-:W3:Y:S01]  /*06e0*/  @P5 LDG.E R20, desc[UR4][R10.64+0x74] ;  /* 0x000074040a145981 */ /* 0x000ee2000c1e1900 */
[----:B----4-:R-:W-:-:S03]  /*06f0*/  @P4 LOP3.LUT R3, R3, R22, RZ, 0x3c, !PT ;  /* 0x0000001603034212 */ /* 0x010fc600078e3cff */
[----:B------:R-:W4:Y:S01]  /*0700*/  @P0 LDG.E R22, desc[UR4][R10.64+0x8c] ;  /* 0x00008c040a160981 */ /* 0x000f22000c1e1900 */
[----:B------:R-:W-:-:S03]  /*0710*/  @P6 LOP3.LUT R15, R15, R26, RZ, 0x3c, !PT ;  /* 0x0000001a0f0f6212 */ /* 0x000fc600078e3cff */
        /* <DEDUP_REMOVED lines=13> */
[----:B------:R-:W-:Y:S02]  /*07f0*/  @P6 LOP3.LUT R4, R4, R27, RZ, 0x3c, !PT ;  /* 0x0000001b04046212 */ /* 0x000fe400078e3cff */
[----:B------:R-:W-:Y:S02]  /*0800*/  @P6 LOP3.LUT R2, R2, R21, RZ, 0x3c, !PT ;  /* 0x0000001502026212 */ /* 0x000fe400078e3cff */
[----:B------:R-:W-:Y:S02]  /*0810*/  @P0 LOP3.LUT R4, R4, R23, RZ, 0x3c, !PT ;  /* 0x0000001704040212 */ /* 0x000fe400078e3cff */
[----:B------:R-:W-:Y:S02]  /*0820*/  @P0 LOP3.LUT R2, R2, R25, RZ, 0x3c, !PT ;  /* 0x0000001902020212 */ /* 0x000fe400078e3cff */
[----:B--2---:R-:W-:Y:S02]  /*0830*/  @P6 LOP3.LUT R5, R5, R18, RZ, 0x3c, !PT ;  /* 0x0000001205056212 */ /* 0x004fe400078e3cff */
[----:B---3--:R-:W-:-:S02]  /*0840*/  @P6 LOP3.LUT R3, R3, R20, RZ, 0x3c, !PT ;  /* 0x0000001403036212 */ /* 0x008fc400078e3cff */
[----:B----4-:R-:W-:Y:S02]  /*0850*/  @P0 LOP3.LUT R5, R5, R22, RZ, 0x3c, !PT ;  /* 0x0000001605050212 */ /* 0x010fe400078e3cff */
[----:B------:R-:W-:Y:S02]  /*0860*/  @P0 LOP3.LUT R3, R3, R26, RZ, 0x3c, !PT ;  /* 0x0000001a03030212 */ /* 0x000fe400078e3cff */
[----:B------:R-:W-:-:S13]  /*0870*/  R2P PR, R24.B1, 0x7f ;  /* 0x0000007f18007804 */ /* 0x000fda0000001000 */
[----:B------:R-:W2:Y:S04]  /*0880*/  @P0 LDG.E R18, desc[UR4][R10.64+0xa0] ;  /* 0x0000a0040a120981 */ /* 0x000ea8000c1e1900 */
[----:B------:R-:W3:Y:S04]  /*0890*/  @P1 LDG.E R22, desc[UR4][R10.64+0xb4] ;  /* 0x0000b4040a161981 */ /* 0x000ee8000c1e1900 */
[----:B------:R-:W4:Y:S04]  /*08a0*/  @P2 LDG.E R26, desc[UR4][R10.64+0xc8] ;  /* 0x0000c8040a1a2981 */ /* 0x000f28000c1e1900 */
[----:B------:R-:W4:Y:S04]  /*08b0*/  @P3 LDG.E R28, desc[UR4][R10.64+0xdc] ;  /* 0x0000dc040a1c3981 */ /* 0x000f28000c1e1900 */
[----:B------:R-:W4:Y:S04]  /*08c0*/  @P0 LDG.E R23, desc[UR4][R10.64+0xa4] ;  /* 0x0000a4040a170981 */ /* 0x000f28000c1e1900 */
[----:B------:R-:W4:Y:S04]  /*08d0*/  @P0 LDG.E R20, desc[UR4][R10.64+0xa8] ;  /* 0x0000a8040a140981 */ /* 0x000f28000c1e1900 */
[----:B------:R-:W4:Y:S04]  /*08e0*/  @P4 LDG.E R25, desc[UR4][R10.64+0xf0] ;  /* 0x0000f0040a194981 */ /* 0x000f28000c1e1900 */
        /* <DEDUP_REMOVED lines=21> */
[----:B------:R-:W-:Y:S02]  /*0a40*/  LOP3.LUT P0, RZ, R24, 0x8000, RZ, 0xc0, !PT ;  /* 0x0000800018ff7812 */ /* 0x000fe4000780c0ff */
[----:B----4-:R-:W-:Y:S01]  /*0a50*/  @P5 LOP3.LUT R15, R15, R26, RZ, 0x3c, !PT ;  /* 0x0000001a0f0f5212 */ /* 0x010fe200078e3cff */
[----:B------:R-:W4:Y:S04]  /*0a60*/  @P3 LDG.E R24, desc[UR4][R10.64+0xe4] ;  /* 0x0000e4040a183981 */ /* 0x000f28000c1e1900 */
[----:B------:R-:W2:Y:S01]  /*0a70*/  @P6 LDG.E R26, desc[UR4][R10.64+0x118] ;  /* 0x000118040a1a6981 */ /* 0x000ea2000c1e1900 */
        /* <DEDUP_REMOVED lines=8> */
[----:B---3--:R-:W-:-:S03]  /*0b00*/  @P2 LOP3.LUT R3, R3, R22, RZ, 0x3c, !PT ;  /* 0x0000001603032212 */ /* 0x008fc600078e3cff */
[----:B------:R-:W3:Y:S01]  /*0b10*/  @P4 LDG.E R22, desc[UR4][R10.64+0x100] ;  /* 0x000100040a164981 */ /* 0x000ee2000c1e1900 */
[----:B--2---:R-:W-:-:S03]  /*0b20*/  @P6 LOP3.LUT R15, R15, R26, RZ, 0x3c, !PT ;  /* 0x0000001a0f0f6212 */ /* 0x004fc600078e3cff */
[----:B------:R-:W2:Y:S01]  /*0b30*/  @P0 LDG.E R26, desc[UR4][R10.64+0x12c] ;  /* 0x00012c040a1a0981 */ /* 0x000ea2000c1e1900 */
[----:B----4-:R-:W-:-:S03]  /*0b40*/  @P2 LOP3.LUT R2, R2, R23, RZ, 0x3c, !PT ;  /* 0x0000001702022212 */ /* 0x010fc600078e3cff */
[----:B------:R-:W4:Y:S01]  /*0b50*/  @P4 LDG.E R23, desc[UR4][R10.64+0xfc] ;  /* 0x0000fc040a174981 */ /* 0x000f22000c1e1900 */
[----:B------:R-:W-:-:S03]  /*0b60*/  @P2 LOP3.LUT R5, R5, R20, RZ, 0x3c, !PT ;  /* 0x0000001405052212 */ /* 0x000fc600078e3cff */
[----:B------:R-:W4:Y:S01]  /*0b70*/  @P4 LDG.E R20, desc[UR4][R10.64+0xf8] ;  /* 0x0000f8040a144981 */ /* 0x000f22000c1e1900 */
[----:B------:R-:W-:Y:S02]  /*0b80*/  @P3 LOP3.LUT R2, R2, R27, RZ, 0x3c, !PT ;  /* 0x0000001b02023212 */ /* 0x000fe400078e3cff */
[----:B------:R-:W-:Y:S01]  /*0b90*/  @P3 LOP3.LUT R4, R4, R25, RZ, 0x3c, !PT ;  /* 0x0000001904043212 */ /* 0x000fe200078e3cff */
[----:B------:R-:W4:Y:S01]  /*0ba0*/  @P5 LDG.E R27, desc[UR4][R10.64+0x110] ;  /* 0x000110040a1b5981 */ /* 0x000f22000c1e1900 */
[----:B------:R-:W-:-:S03]  /*0bb0*/  @P3 LOP3.LUT R5, R5, R24, RZ, 0x3c, !PT ;  /* 0x0000001805053212 */ /* 0x000fc600078e3cff */
[----:B------:R-:W4:Y:S04]  /*0bc0*/  @P5 LDG.E R25, desc[UR4][R10.64+0x108] ;  /* 0x000108040a195981 */ /* 0x000f28000c1e1900 */
        /* <DEDUP_REMOVED lines=19> */
[----:B------:R-:W-:-:S05]  /*0d00*/  VIADD R19, R19, 0x10 ;  /* 0x0000001013137836 */ /* 0x000fca0000000000 */
[----:B------:R-:W-:Y:S02]  /*0d10*/  ISETP.NE.AND P1, PT, R19, 0x20, PT ;  /* 0x000000201300780c */ /* 0x000fe40003f25270 */
[----:B------:R-:W-:Y:S02]  /*0d20*/  @P5 LOP3.LUT R3, R3, R18, RZ, 0x3c, !PT ;  /* 0x0000001203035212 */ /* 0x000fe400078e3cff */
[----:B------:R-:W-:Y:S02]  /*0d30*/  @P6 LOP3.LUT R4, R4, R21, RZ, 0x3c, !PT ;  /* 0x0000001504046212 */ /* 0x000fe400078e3cff */
[----:B---3--:R-:W-:-:S04]  /*0d40*/  @P6 LOP3.LUT R3, R3, R22, RZ, 0x3c, !PT ;  /* 0x0000001603036212 */ /* 0x008fc800078e3cff */
[----:B--2---:R-:W-:Y:S02]  /*0d50*/  @P0 LOP3.LUT R3, R3, R26, RZ, 0x3c, !PT ;  /* 0x0000001a03030212 */ /* 0x004fe400078e3cff */
[----:B----4-:R-:W-:Y:S02]  /*0d60*/  @P6 LOP3.LUT R2, R2, R23, RZ, 0x3c, !PT ;  /* 0x0000001702026212 */ /* 0x010fe400078e3cff */
[----:B------:R-:W-:Y:S02]  /*0d70*/  @P6 LOP3.LUT R5, R5, R20, RZ, 0x3c, !PT ;  /* 0x0000001405056212 */ /* 0x000fe400078e3cff */
[----:B------:R-:W-:Y:S02]  /*0d80*/  @P0 LOP3.LUT R2, R2, R27, RZ, 0x3c, !PT ;  /* 0x0000001b02020212 */ /* 0x000fe400078e3cff */
[----:B------:R-:W-:Y:S02]  /*0d90*/  @P0 LOP3.LUT R4, R4, R25, RZ, 0x3c, !PT ;  /* 0x0000001904040212 */ /* 0x000fe400078e3cff */
[----:B------:R-:W-:Y:S01]  /*0da0*/  @P0 LOP3.LUT R5, R5, R24, RZ, 0x3c, !PT ;  /* 0x0000001805050212 */ /* 0x000fe200078e3cff */
[----:B------:R-:W-:Y:S06]  /*0db0*/  @P1 BRA `(.L_x_52) ;  /* 0xfffffff400481947 */ /* 0x000fec000383ffff */
[----:B------:R-:W-:-:S05]  /*0dc0*/  VIADD R17, R17, 0x1 ;  /* 0x0000000111117836 */ /* 0x000fca0000000000 */
[----:B------:R-:W-:-:S13]  /*0dd0*/  ISETP.NE.AND P0, PT, R17, 0x5, PT ;  /* 0x000000051100780c */ /* 0x000fda0003f05270 */
[----:B------:R-:W-:Y:S05]  /*0de0*/  @P0 BRA `(.L_x_53) ;  /* 0xfffffff400300947 */ /* 0x000fea000383ffff */
[----:B------:R1:W-:Y:S01]  /*0df0*/  STG.E.64 desc[UR4][R6.64+0x8], R4 ;  /* 0x0000080406007986 */ /* 0x0003e2000c101b04 */
[----:B------:R-:W-:Y:S01]  /*0e00*/  VIADD R14, R14, 0x1 ;  /* 0x000000010e0e7836 */ /* 0x000fe20000000000 */
[----:B------:R-:W-:Y:S02]  /*0e10*/  LOP3.LUT R11, R13, 0x3, RZ, 0xc0, !PT ;  /* 0x000000030d0b7812 */ /* 0x000fe400078ec0ff */
[----:B------:R1:W-:Y:S02]  /*0e20*/  STG.E.64 desc[UR4][R6.64+0x10], R2 ;  /* 0x0000100206007986 */ /* 0x0003e4000c101b04 */
[----:B------:R-:W-:Y:S02]  /*0e30*/  ISETP.GE.U32.AND P0, PT, R14, R11, PT ;  /* 0x0000000b0e00720c */ /* 0x000fe40003f06070 */
[----:B------:R1:W-:Y:S11]  /*0e40*/  STG.E desc[UR4][R6.64+0x4], R15 ;  /* 0x0000040f06007986 */ /* 0x0003f6000c101904 */
[----:B------:R-:W-:Y:S05]  /*0e50*/  @!P0 BRA `(.L_x_54) ;  /* 0xfffffff400048947 */ /* 0x000fea000383ffff */
.L_x_51:
[----:B------:R-:W-:Y:S05]  /*0e60*/  BSYNC.RECONVERGENT B1 ;  /* 0x0000000000017941 */ /* 0x000fea0003800200 */
.L_x_50:
[C---:B------:R-:W-:Y:S01]  /*0e70*/  ISETP.GT.U32.AND P0, PT, R13.reuse, 0x3, PT ;  /* 0x000000030d00780c */ /* 0x040fe20003f04070 */
[----:B------:R-:W-:Y:S01]  /*0e80*/  VIADD R12, R12, 0x1 ;  /* 0x000000010c0c7836 */ /* 0x000fe20000000000 */
[--C-:B------:R-:W-:Y:S02]  /*0e90*/  SHF.R.U64 R13, R13, 0x2, R0.reuse ;  /* 0x000000020d0d7819 */ /* 0x100fe40000001200 */
[----:B------:R-:W-:Y:S02]  /*0ea0*/  ISETP.GT.U32.AND.EX P0, PT, R0, RZ, PT, P0 ;  /* 0x000000ff0000720c */ /* 0x000fe40003f04100 */
[----:B------:R-:W-:-:S11]  /*0eb0*/  SHF.R.U32.HI R0, RZ, 0x2, R0 ;  /* 0x00000002ff007819 */ /* 0x000fd60000011600 */
[----:B------:R-:W-:Y:S05]  /*0ec0*/  @P0 BRA `(.L_x_55) ;  /* 0xfffffff000c80947 */ /* 0x000fea000383ffff */
.L_x_49:
[----:B------:R-:W-:Y:S05]  /*0ed0*/  BSYNC.RECONVERGENT B0 ;  /* 0x0000000000007941 */ /* 0x000fea0003800200 */
.L_x_48:
[----:B------:R-:W-:Y:S04]  /*0ee0*/  STG.E.64 desc[UR4][R6.64+0x18], RZ ;  /* 0x000018ff06007986 */ /* 0x000fe8000c101b04 */
[----:B------:R-:W-:Y:S04]  /*0ef0*/  STG.E desc[UR4][R6.64+0x20], RZ ;  /* 0x000020ff06007986 */ /* 0x000fe8000c101904 */
[----:B------:R-:W-:Y:S01]  /*0f00*/  STG.E.64 desc[UR4][R6.64+0x28], RZ ;  /* 0x000028ff06007986 */ /* 0x000fe2000c101b04 */
[----:B------:R-:W-:Y:S05]  /*0f10*/  EXIT ;  /* 0x000000000000794d */ /* 0x000fea0003800000 */
.L_x_56:
        /* <DEDUP_REMOVED lines=14> */
.L_x_63:


//--------------------- .nv.global.init           --------------------------
	.section	.nv.global.init,"aw",@progbits
	.align	4
.nv.global.init:
	.type		mrg32k3aM1SubSeq,@object
	.size		mrg32k3aM1SubSeq,(mrg32k3aM2SubSeq - mrg32k3aM1SubSeq)
mrg32k3aM1SubSeq:
        /*0000*/ 	.byte	0x0b, 0xcc, 0xee, 0x04, 0x73, 0x29, 0x8b, 0x6f, 0xf6, 0x53, 0x03, 0xf6, 0x23, 0xf6, 0xea, 0xda
        /* <DEDUP_REMOVED lines=125> */
	.type		mrg32k3aM2SubSeq,@object
	.size		mrg32k3aM2SubSeq,(mrg32k3aM1 - mrg32k3aM2SubSeq)
mrg32k3aM2SubSeq:
        /* <DEDUP_REMOVED lines=126> */
	.type		mrg32k3aM1,@object
	.size		mrg32k3aM1,(mrg32k3aM1Seq - mrg32k3aM1)
mrg32k3aM1:
        /* <DEDUP_REMOVED lines=144> */
	.type		mrg32k3aM1Seq,@object
	.size		mrg32k3aM1Seq,(mrg32k3aM2 - mrg32k3aM1Seq)
mrg32k3aM1Seq:
        /* <DEDUP_REMOVED lines=144> */
	.type		mrg32k3aM2,@object
	.size		mrg32k3aM2,(mrg32k3aM2Seq - mrg32k3aM2)
mrg32k3aM2:
        /* <DEDUP_REMOVED lines=144> */
	.type		mrg32k3aM2Seq,@object
	.size		mrg32k3aM2Seq,(precalc_xorwow_matrix - mrg32k3aM2Seq)
mrg32k3aM2Seq:
        /* <DEDUP_REMOVED lines=144> */
	.type		precalc_xorwow_matrix,@object
	.size		precalc_xorwow_matrix,(precalc_xorwow_offset_matrix - precalc_xorwow_matrix)
precalc_xorwow_matrix:
        /* <DEDUP_REMOVED lines=6400> */
	.type		precalc_xorwow_offset_matrix,@object
	.size		precalc_xorwow_offset_matrix,(.L_1 - precalc_xorwow_offset_matrix)
precalc_xorwow_offset_matrix:
        /* <DEDUP_REMOVED lines=6400> */
.L_1:


//--------------------- .nv.shared._Z16resamplingKernelI6__halfEvP17curandStateXORWOWPT_S4_S4_S4_S4_S4_S4_i --------------------------
	.section	.nv.shared._Z16resamplingKernelI6__halfEvP17curandStateXORWOWPT_S4_S4_S4_S4_S4_S4_i,"aw",@nobits
	.sectionflags	@""
	.align	16
	.zero		1024


//--------------------- .nv.shared.reserved.0     --------------------------
	.section	.nv.shared.reserved.0,"aw",@nobits
	.weak		__nv_reservedSMEM_offset_0_alias
	.size		__nv_reservedSMEM_offset_0_alias, 0, 64
	.other		__nv_reservedSMEM_offset_0_alias,@"STO_CUDA_RESERVED_SHARED STV_DEFAULT"
__nv_reservedSMEM_offset_0_alias:
	.zero		0
	.zero		64


//--------------------- .nv.shared._Z15weightingKernelI6__halfEvPT_S2_S2_Pdi --------------------------
	.section	.nv.shared._Z15weightingKernelI6__halfEvPT_S2_S2_Pdi,"aw",@nobits
	.sectionflags	@""
	.align	16
	.zero		1024


//--------------------- .nv.shared._Z16likelihoodKernelI6__halfEvPT_S2_iPiiS2_Phiiii --------------------------
	.section	.nv.shared._Z16likelihoodKernelI6__halfEvPT_S2_iPiiS2_Phiiii,"aw",@nobits
	.sectionflags	@""
	.align	16
	.zero		1024


//--------------------- .nv.shared._Z17propagationKernelI6__halfEvP17curandStateXORWOWPT_S4_S4_S4_i --------------------------
	.section	.nv.shared._Z17propagationKernelI6__halfEvP17curandStateXORWOWPT_S4_S4_S4_i,"aw",@nobits
	.sectionflags	@""
	.align	16
	.zero		1024


//--------------------- .nv.shared._Z17curandSetupKernelP17curandStateXORWOWii --------------------------
	.section	.nv.shared._Z17curandSetupKernelP17curandStateXORWOWii,"aw",@nobits
	.sectionflags	@""
	.align	16
	.zero		1024


//--------------------- .nv.constant0._Z16resamplingKernelI6__halfEvP17curandStateXORWOWPT_S4_S4_S4_S4_S4_S4_i --------------------------
	.section	.nv.constant0._Z16resamplingKernelI6__halfEvP17curandStateXORWOWPT_S4_S4_S4_S4_S4_S4_i,"a",@progbits
	.sectionflags	@""
	.align	4
.nv.constant0._Z16resamplingKernelI6__halfEvP17curandStateXORWOWPT_S4_S4_S4_S4_S4_S4_i:
	.zero		964


//--------------------- .nv.constant0._Z15weightingKernelI6__halfEvPT_S2_S2_Pdi --------------------------
	.section	.nv.constant0._Z15weightingKernelI6__halfEvPT_S2_S2_Pdi,"a",@progbits
	.sectionflags	@""
	.align	4
.nv.constant0._Z15weightingKernelI6__halfEvPT_S2_S2_Pdi:
	.zero		932


//--------------------- .nv.constant0._Z16likelihoodKernelI6__halfEvPT_S2_iPiiS2_Phiiii --------------------------
	.section	.nv.constant0._Z16likelihoodKernelI6__halfEvPT_S2_iPiiS2_Phiiii,"a",@progbits
	.sectionflags	@""
	.align	4
.nv.constant0._Z16likelihoodKernelI6__halfEvPT_S2_iPiiS2_Phiiii:
	.zero		968


//--------------------- .nv.constant0._Z17propagationKernelI6__halfEvP17curandStateXORWOWPT_S4_S4_S4_i --------------------------
	.section	.nv.constant0._Z17propagationKernelI6__halfEvP17curandStateXORWOWPT_S4_S4_S4_i,"a",@progbits
	.sectionflags	@""
	.align	4
.nv.constant0._Z17propagationKernelI6__halfEvP17curandStateXORWOWPT_S4_S4_S4_i:
	.zero		940


//--------------------- .nv.constant0._Z17curandSetupKernelP17curandStateXORWOWii --------------------------
	.section	.nv.constant0._Z17curandSetupKernelP17curandStateXORWOWii,"a",@progbits
	.sectionflags	@""
	.align	4
.nv.constant0._Z17curandSetupKernelP17curandStateXORWOWii:
	.zero		912


//--------------------- SYMBOLS --------------------------

	.type		.nv.reservedSmem.offset0,@object
	.size		.nv.reservedSmem.offset0,0x4
	.type		.nv.reservedSmem.cap,@object
	.size		.nv.reservedSmem.cap,0x4
